//
// Generated by NVIDIA NVVM Compiler
//
// Compiler Build ID: CL-36424714
// Cuda compilation tools, release 13.0, V13.0.88
// Based on NVVM 20.0.0
//

.version 9.0
.target sm_100
.address_size 64

	// .globl	_Z6carFSMP8AgentFSMi
.extern .func  (.param .b64 func_retval0) malloc
(
	.param .b64 malloc_param_0
)
;
.extern .func free
(
	.param .b64 free_param_0
)
;
.global .align 1 .b8 _ZN34_INTERNAL_2dc766de_4_k_cu_b08b61304cuda3std3__45__cpo5beginE[1];
.global .align 1 .b8 _ZN34_INTERNAL_2dc766de_4_k_cu_b08b61304cuda3std3__45__cpo3endE[1];
.global .align 1 .b8 _ZN34_INTERNAL_2dc766de_4_k_cu_b08b61304cuda3std3__45__cpo6cbeginE[1];
.global .align 1 .b8 _ZN34_INTERNAL_2dc766de_4_k_cu_b08b61304cuda3std3__45__cpo4cendE[1];
.global .align 1 .b8 _ZN34_INTERNAL_2dc766de_4_k_cu_b08b61304cuda3std3__45__cpo6rbeginE[1];
.global .align 1 .b8 _ZN34_INTERNAL_2dc766de_4_k_cu_b08b61304cuda3std3__45__cpo4rendE[1];
.global .align 1 .b8 _ZN34_INTERNAL_2dc766de_4_k_cu_b08b61304cuda3std3__45__cpo7crbeginE[1];
.global .align 1 .b8 _ZN34_INTERNAL_2dc766de_4_k_cu_b08b61304cuda3std3__45__cpo5crendE[1];
.global .align 1 .b8 _ZN34_INTERNAL_2dc766de_4_k_cu_b08b61304cuda3std3__436_GLOBAL__N__2dc766de_4_k_cu_b08b61306ignoreE[1];
.global .align 1 .b8 _ZN34_INTERNAL_2dc766de_4_k_cu_b08b61304cuda3std3__419piecewise_constructE[1];
.global .align 1 .b8 _ZN34_INTERNAL_2dc766de_4_k_cu_b08b61304cuda3std3__48in_placeE[1];
.global .align 1 .b8 _ZN34_INTERNAL_2dc766de_4_k_cu_b08b61304cuda3std3__420unreachable_sentinelE[1];
.global .align 1 .b8 _ZN34_INTERNAL_2dc766de_4_k_cu_b08b61304cuda3std3__47nulloptE[1];
.global .align 1 .b8 _ZN34_INTERNAL_2dc766de_4_k_cu_b08b61304cuda3std3__48unexpectE[1];
.global .align 1 .b8 _ZN34_INTERNAL_2dc766de_4_k_cu_b08b61304cuda3std6ranges3__45__cpo4swapE[1];
.global .align 1 .b8 _ZN34_INTERNAL_2dc766de_4_k_cu_b08b61304cuda3std6ranges3__45__cpo9iter_moveE[1];
.global .align 1 .b8 _ZN34_INTERNAL_2dc766de_4_k_cu_b08b61304cuda3std6ranges3__45__cpo5beginE[1];
.global .align 1 .b8 _ZN34_INTERNAL_2dc766de_4_k_cu_b08b61304cuda3std6ranges3__45__cpo3endE[1];
.global .align 1 .b8 _ZN34_INTERNAL_2dc766de_4_k_cu_b08b61304cuda3std6ranges3__45__cpo6cbeginE[1];
.global .align 1 .b8 _ZN34_INTERNAL_2dc766de_4_k_cu_b08b61304cuda3std6ranges3__45__cpo4cendE[1];
.global .align 1 .b8 _ZN34_INTERNAL_2dc766de_4_k_cu_b08b61304cuda3std6ranges3__45__cpo7advanceE[1];
.global .align 1 .b8 _ZN34_INTERNAL_2dc766de_4_k_cu_b08b61304cuda3std6ranges3__45__cpo9iter_swapE[1];
.global .align 1 .b8 _ZN34_INTERNAL_2dc766de_4_k_cu_b08b61304cuda3std6ranges3__45__cpo4nextE[1];
.global .align 1 .b8 _ZN34_INTERNAL_2dc766de_4_k_cu_b08b61304cuda3std6ranges3__45__cpo4prevE[1];
.global .align 1 .b8 _ZN34_INTERNAL_2dc766de_4_k_cu_b08b61304cuda3std6ranges3__45__cpo4dataE[1];
.global .align 1 .b8 _ZN34_INTERNAL_2dc766de_4_k_cu_b08b61304cuda3std6ranges3__45__cpo5cdataE[1];
.global .align 1 .b8 _ZN34_INTERNAL_2dc766de_4_k_cu_b08b61304cuda3std6ranges3__45__cpo4sizeE[1];
.global .align 1 .b8 _ZN34_INTERNAL_2dc766de_4_k_cu_b08b61304cuda3std6ranges3__45__cpo5ssizeE[1];
.global .align 1 .b8 _ZN34_INTERNAL_2dc766de_4_k_cu_b08b61304cuda3std6ranges3__45__cpo8distanceE[1];
.global .align 1 .b8 _ZN34_INTERNAL_2dc766de_4_k_cu_b08b61306thrust24THRUST_300001_SM_1000_NS8cuda_cub3parE[1];
.global .align 1 .b8 _ZN34_INTERNAL_2dc766de_4_k_cu_b08b61306thrust24THRUST_300001_SM_1000_NS8cuda_cub10par_nosyncE[1];
.global .align 1 .b8 _ZN34_INTERNAL_2dc766de_4_k_cu_b08b61306thrust24THRUST_300001_SM_1000_NS6system6detail10sequential3seqE[1];
.global .align 1 .b8 _ZN34_INTERNAL_2dc766de_4_k_cu_b08b61306thrust24THRUST_300001_SM_1000_NS12placeholders2_1E[1];
.global .align 1 .b8 _ZN34_INTERNAL_2dc766de_4_k_cu_b08b61306thrust24THRUST_300001_SM_1000_NS12placeholders2_2E[1];
.global .align 1 .b8 _ZN34_INTERNAL_2dc766de_4_k_cu_b08b61306thrust24THRUST_300001_SM_1000_NS12placeholders2_3E[1];
.global .align 1 .b8 _ZN34_INTERNAL_2dc766de_4_k_cu_b08b61306thrust24THRUST_300001_SM_1000_NS12placeholders2_4E[1];
.global .align 1 .b8 _ZN34_INTERNAL_2dc766de_4_k_cu_b08b61306thrust24THRUST_300001_SM_1000_NS12placeholders2_5E[1];
.global .align 1 .b8 _ZN34_INTERNAL_2dc766de_4_k_cu_b08b61306thrust24THRUST_300001_SM_1000_NS12placeholders2_6E[1];
.global .align 1 .b8 _ZN34_INTERNAL_2dc766de_4_k_cu_b08b61306thrust24THRUST_300001_SM_1000_NS12placeholders2_7E[1];
.global .align 1 .b8 _ZN34_INTERNAL_2dc766de_4_k_cu_b08b61306thrust24THRUST_300001_SM_1000_NS12placeholders2_8E[1];
.global .align 1 .b8 _ZN34_INTERNAL_2dc766de_4_k_cu_b08b61306thrust24THRUST_300001_SM_1000_NS12placeholders2_9E[1];
.global .align 1 .b8 _ZN34_INTERNAL_2dc766de_4_k_cu_b08b61306thrust24THRUST_300001_SM_1000_NS12placeholders3_10E[1];
.global .align 1 .b8 _ZN34_INTERNAL_2dc766de_4_k_cu_b08b61306thrust24THRUST_300001_SM_1000_NS3seqE[1];

.visible .entry _Z6carFSMP8AgentFSMi(
	.param .u64 .ptr .align 1 _Z6carFSMP8AgentFSMi_param_0,
	.param .u32 _Z6carFSMP8AgentFSMi_param_1
)
{
	.reg .pred 	%p<8>;
	.reg .b32 	%r<27>;
	.reg .b64 	%rd<6>;

	ld.param.u64 	%rd2, [_Z6carFSMP8AgentFSMi_param_0];
	ld.param.u32 	%r7, [_Z6carFSMP8AgentFSMi_param_1];
	mov.u32 	%r8, %ctaid.x;
	mov.u32 	%r9, %ntid.x;
	mov.u32 	%r10, %tid.x;
	mad.lo.s32 	%r1, %r8, %r9, %r10;
	setp.ge.s32 	%p1, %r1, %r7;
	@%p1 bra 	$L__BB0_15;
	cvta.to.global.u64 	%rd3, %rd2;
	mul.wide.s32 	%rd4, %r1, 24;
	add.s64 	%rd5, %rd3, %rd4;
	add.s64 	%rd1, %rd5, 20;
	mov.b32 	%r26, 1;
	mov.u32 	%r25, %r26;
$L__BB0_2:
	mov.u32 	%r3, %r25;
	setp.gt.s32 	%p2, %r26, 2;
	@%p2 bra 	$L__BB0_11;
	setp.eq.s32 	%p4, %r26, 1;
	@%p4 bra 	$L__BB0_4;
	bra.uni 	$L__BB0_5;
$L__BB0_4:
	mov.b32 	%r26, 2;
	st.global.u32 	[%rd1], %r26;
	bra.uni 	$L__BB0_13;
$L__BB0_5:
	ld.global.u32 	%r16, [%rd1+-4];
	ld.global.u32 	%r17, [%rd1+-8];
	setp.eq.s32 	%p5, %r16, %r17;
	@%p5 bra 	$L__BB0_9;
	ld.global.u32 	%r4, [%rd1+-12];
	setp.gt.s32 	%p6, %r4, 1;
	@%p6 bra 	$L__BB0_8;
	mov.b32 	%r26, 3;
	st.global.u32 	[%rd1], %r26;
	bra.uni 	$L__BB0_13;
$L__BB0_8:
	mov.b32 	%r26, 2;
	st.global.u32 	[%rd1], %r26;
	mov.b32 	%r19, 3;
	st.global.u32 	[%rd1+-4], %r19;
	add.s32 	%r20, %r4, -1;
	st.global.u32 	[%rd1+-12], %r20;
	bra.uni 	$L__BB0_13;
$L__BB0_9:
	mov.b32 	%r26, 4;
	st.global.u32 	[%rd1], %r26;
	bra.uni 	$L__BB0_13;
$L__BB0_10:
	ld.global.u32 	%r14, [%rd1+-12];
	add.s32 	%r15, %r14, 1;
	st.global.u32 	[%rd1+-12], %r15;
	mov.b32 	%r26, 2;
	st.global.u32 	[%rd1], %r26;
	bra.uni 	$L__BB0_13;
$L__BB0_11:
	setp.eq.s32 	%p3, %r26, 3;
	@%p3 bra 	$L__BB0_10;
	mov.b32 	%r26, 4;
	st.global.u32 	[%rd1], %r26;
$L__BB0_13:
	add.s32 	%r25, %r3, 1;
	setp.lt.u32 	%p7, %r3, 29;
	@%p7 bra 	$L__BB0_2;
	st.global.u32 	[%rd1+-16], %r25;
$L__BB0_15:
	ret;

}
	// .globl	_Z5carDTP7AgentDTi
.visible .entry _Z5carDTP7AgentDTi(
	.param .u64 .ptr .align 1 _Z5carDTP7AgentDTi_param_0,
	.param .u32 _Z5carDTP7AgentDTi_param_1
)
{
	.reg .pred 	%p<5>;
	.reg .b32 	%r<13>;
	.reg .b64 	%rd<6>;

	ld.param.u64 	%rd2, [_Z5carDTP7AgentDTi_param_0];
	ld.param.u32 	%r2, [_Z5carDTP7AgentDTi_param_1];
	mov.u32 	%r3, %ctaid.x;
	mov.u32 	%r4, %ntid.x;
	mov.u32 	%r5, %tid.x;
	mad.lo.s32 	%r1, %r3, %r4, %r5;
	setp.ge.s32 	%p1, %r1, %r2;
	@%p1 bra 	$L__BB1_8;
	cvta.to.global.u64 	%rd3, %rd2;
	mul.wide.s32 	%rd4, %r1, 32;
	add.s64 	%rd5, %rd3, %rd4;
	add.s64 	%rd1, %rd5, 8;
	ld.global.u32 	%r6, [%rd5+8];
	setp.ne.s32 	%p2, %r6, 1;
	@%p2 bra 	$L__BB1_5;
	ld.global.u32 	%r10, [%rd1+4];
	setp.ne.s32 	%p4, %r10, 1;
	@%p4 bra 	$L__BB1_4;
	mov.b32 	%r12, 1;
	st.global.u32 	[%rd1+-4], %r12;
	bra.uni 	$L__BB1_8;
$L__BB1_4:
	mov.b32 	%r11, 2;
	st.global.u32 	[%rd1+-4], %r11;
	bra.uni 	$L__BB1_8;
$L__BB1_5:
	ld.global.u32 	%r7, [%rd1+4];
	setp.ne.s32 	%p3, %r7, 1;
	@%p3 bra 	$L__BB1_7;
	mov.b32 	%r9, 3;
	st.global.u32 	[%rd1+-4], %r9;
	bra.uni 	$L__BB1_8;
$L__BB1_7:
	mov.b32 	%r8, 4;
	st.global.u32 	[%rd1+-4], %r8;
$L__BB1_8:
	ret;

}
	// .globl	_Z12searchKernelP11AgentSearchP4Nodei
.visible .entry _Z12searchKernelP11AgentSearchP4Nodei(
	.param .u64 .ptr .align 1 _Z12searchKernelP11AgentSearchP4Nodei_param_0,
	.param .u64 .ptr .align 1 _Z12searchKernelP11AgentSearchP4Nodei_param_1,
	.param .u32 _Z12searchKernelP11AgentSearchP4Nodei_param_2
)
{
	.local .align 16 .b8 	__local_depot2[208];
	.reg .b64 	%SP;
	.reg .b64 	%SPL;
	.reg .pred 	%p<53>;
	.reg .b16 	%rs<5>;
	.reg .b32 	%r<132>;
	.reg .b64 	%rd<92>;

	mov.u64 	%SPL, __local_depot2;
	cvta.local.u64 	%SP, %SPL;
	ld.param.u64 	%rd44, [_Z12searchKernelP11AgentSearchP4Nodei_param_0];
	ld.param.u32 	%r62, [_Z12searchKernelP11AgentSearchP4Nodei_param_2];
	add.u64 	%rd1, %SPL, 0;
	add.u64 	%rd2, %SPL, 80;
	mov.u32 	%r63, %ctaid.x;
	mov.u32 	%r64, %ntid.x;
	mov.u32 	%r65, %tid.x;
	mad.lo.s32 	%r1, %r63, %r64, %r65;
	mov.b64 	%rd47, 0;
	st.local.v2.u64 	[%rd1], {%rd47, %rd47};
	st.local.v2.u64 	[%rd1+16], {%rd47, %rd47};
	st.local.v2.u64 	[%rd1+32], {%rd47, %rd47};
	st.local.v2.u64 	[%rd1+48], {%rd47, %rd47};
	st.local.v2.u64 	[%rd1+64], {%rd47, %rd47};
	st.local.v2.u64 	[%rd2], {%rd47, %rd47};
	st.local.v2.u64 	[%rd2+16], {%rd47, %rd47};
	st.local.v2.u64 	[%rd2+32], {%rd47, %rd47};
	st.local.v2.u64 	[%rd2+48], {%rd47, %rd47};
	st.local.v2.u64 	[%rd2+64], {%rd47, %rd47};
	setp.ge.s32 	%p1, %r1, %r62;
	@%p1 bra 	$L__BB2_64;
	cvta.to.global.u64 	%rd49, %rd44;
	add.u64 	%rd50, %SP, 160;
	add.u64 	%rd3, %SPL, 160;
	mul.wide.s32 	%rd51, %r1, 96;
	add.s64 	%rd52, %rd49, %rd51;
	add.s64 	%rd4, %rd52, 8;
	ld.global.v2.u32 	{%r2, %r3}, [%rd52+16];
	ld.global.v2.u32 	{%r4, %r5}, [%rd52+24];
	ld.global.u64 	%rd5, [%rd52+40];
	mul.wide.s32 	%rd53, %r1, 8;
	add.s64 	%rd6, %rd1, %rd53;
	mov.b64 	%rd75, 0;
	{ // callseq 0, 0
	.param .b64 param0;
	st.param.b64 	[param0], 48;
	.param .b64 retval0;
	call.uni (retval0), 
	malloc, 
	(
	param0
	);
	ld.param.b64 	%rd79, [retval0];
	} // callseq 0
$L__BB2_2:
	add.s64 	%rd55, %rd79, %rd75;
	mov.b16 	%rs1, 0;
	st.u8 	[%rd55], %rs1;
	add.s64 	%rd9, %rd75, 1;
	setp.lt.u64 	%p2, %rd75, 31;
	mov.u64 	%rd75, %rd9;
	@%p2 bra 	$L__BB2_2;
	mov.b32 	%r68, 1;
	st.u32 	[%rd79+4], %r68;
	st.v2.u32 	[%rd79+8], {%r2, %r3};
	st.v2.u32 	[%rd79+16], {%r4, %r5};
	st.u64 	[%rd79+32], %rd5;
	ld.local.u64 	%rd56, [%rd6];
	st.u64 	[%rd79+40], %rd56;
	mov.b32 	%r115, 0;
	mov.u64 	%rd76, %rd79;
$L__BB2_4:
	setp.ne.s32 	%p3, %r115, 0;
	@%p3 bra 	$L__BB2_6;
	ld.u32 	%r122, [%rd76+4];
	ld.v2.u32 	{%r123, %r124}, [%rd76+8];
	ld.v2.u32 	{%r125, %r126}, [%rd76+16];
	ld.u32 	%r127, [%rd76+24];
	bra.uni 	$L__BB2_8;
$L__BB2_6:
	ld.u32 	%r19, [%rd76+24];
	setp.ge.s32 	%p4, %r19, %r127;
	@%p4 bra 	$L__BB2_8;
	ld.u32 	%r122, [%rd76+4];
	ld.v2.u32 	{%r123, %r124}, [%rd76+8];
	ld.v2.u32 	{%r125, %r126}, [%rd76+16];
	mov.u32 	%r127, %r19;
$L__BB2_8:
	ld.u64 	%rd76, [%rd76+40];
	add.s32 	%r115, %r115, 1;
	setp.ne.s64 	%p5, %rd76, 0;
	@%p5 bra 	$L__BB2_4;
	st.local.u32 	[%rd3+4], %r122;
	st.local.v2.u32 	[%rd3+8], {%r123, %r124};
	st.local.v2.u32 	[%rd3+16], {%r125, %r126};
	st.local.u32 	[%rd3+24], %r127;
	mov.u64 	%rd77, %rd79;
$L__BB2_10:
	mov.u64 	%rd12, %rd78;
	mov.u64 	%rd78, %rd77;
	ld.u32 	%r69, [%rd78+24];
	setp.ne.s32 	%p6, %r69, %r127;
	@%p6 bra 	$L__BB2_16;
	ld.u32 	%r70, [%rd78+8];
	setp.ne.s32 	%p7, %r70, %r123;
	@%p7 bra 	$L__BB2_16;
	ld.u32 	%r71, [%rd78+12];
	setp.ne.s32 	%p8, %r71, %r124;
	@%p8 bra 	$L__BB2_16;
	setp.ne.s64 	%p10, %rd78, %rd79;
	@%p10 bra 	$L__BB2_15;
	ld.u64 	%rd79, [%rd78+40];
	{ // callseq 2, 0
	.param .b64 param0;
	st.param.b64 	[param0], %rd78;
	call.uni 
	free, 
	(
	param0
	);
	} // callseq 2
	bra.uni 	$L__BB2_17;
$L__BB2_15:
	ld.u64 	%rd58, [%rd78+40];
	st.u64 	[%rd12+40], %rd58;
	{ // callseq 1, 0
	.param .b64 param0;
	st.param.b64 	[param0], %rd78;
	call.uni 
	free, 
	(
	param0
	);
	} // callseq 1
	bra.uni 	$L__BB2_17;
$L__BB2_16:
	ld.u64 	%rd77, [%rd78+40];
	setp.ne.s64 	%p9, %rd77, 0;
	@%p9 bra 	$L__BB2_10;
$L__BB2_17:
	ld.global.v2.u32 	{%r131, %r33}, [%rd4+48];
	mov.b64 	%rd59, {%r131, %r33};
	add.s64 	%rd61, %rd2, %rd53;
	ld.local.u64 	%rd90, [%rd61];
	setp.eq.s64 	%p11, %rd90, 0;
	{ .reg .b32 tmp; mov.b64 {tmp, %r130}, %rd59; }
	@%p11 bra 	$L__BB2_22;
	mov.u64 	%rd80, %rd90;
$L__BB2_19:
	ld.u32 	%r72, [%rd80+8];
	setp.ne.s32 	%p12, %r72, %r131;
	@%p12 bra 	$L__BB2_21;
	ld.u32 	%r73, [%rd80+12];
	setp.eq.s32 	%p13, %r73, %r33;
	@%p13 bra 	$L__BB2_63;
$L__BB2_21:
	ld.u64 	%rd80, [%rd80+40];
	setp.ne.s64 	%p14, %rd80, 0;
	@%p14 bra 	$L__BB2_19;
$L__BB2_22:
	ld.local.v2.u32 	{%r74, %r75}, [%rd3+8];
	add.s32 	%r40, %r74, -1;
	add.s32 	%r41, %r75, -1;
	setp.eq.s32 	%p15, %r40, %r131;
	setp.eq.s32 	%p16, %r75, %r130;
	and.pred  	%p17, %p15, %p16;
	@%p17 bra 	$L__BB2_60;
	ld.local.u32 	%r76, [%rd3+16];
	ld.global.u32 	%r77, [%rd4+8];
	sub.s32 	%r78, %r74, %r77;
	abs.s32 	%r79, %r78;
	ld.global.u32 	%r80, [%rd4+12];
	sub.s32 	%r81, %r75, %r80;
	abs.s32 	%r82, %r81;
	add.s32 	%r83, %r79, %r76;
	add.s32 	%r42, %r83, %r82;
	sub.s32 	%r84, %r74, %r131;
	abs.s32 	%r85, %r84;
	sub.s32 	%r86, %r75, %r130;
	abs.s32 	%r87, %r86;
	add.s32 	%r43, %r87, %r85;
	add.s32 	%r44, %r43, %r42;
	setp.eq.s64 	%p18, %rd79, 0;
	@%p18 bra 	$L__BB2_29;
	mov.u64 	%rd81, %rd79;
$L__BB2_25:
	ld.u32 	%r88, [%rd81+8];
	setp.ne.s32 	%p19, %r88, %r40;
	@%p19 bra 	$L__BB2_28;
	ld.u32 	%r89, [%rd81+12];
	setp.ne.s32 	%p20, %r89, %r75;
	@%p20 bra 	$L__BB2_28;
	ld.u32 	%r90, [%rd81+24];
	setp.lt.s32 	%p21, %r90, %r44;
	@%p21 bra 	$L__BB2_38;
$L__BB2_28:
	ld.u64 	%rd81, [%rd81+40];
	setp.ne.s64 	%p22, %rd81, 0;
	@%p22 bra 	$L__BB2_25;
$L__BB2_29:
	setp.eq.s64 	%p23, %rd90, 0;
	@%p23 bra 	$L__BB2_35;
	mov.u64 	%rd82, %rd90;
$L__BB2_31:
	ld.u32 	%r91, [%rd82+8];
	setp.ne.s32 	%p24, %r91, %r40;
	@%p24 bra 	$L__BB2_34;
	ld.u32 	%r92, [%rd82+12];
	setp.ne.s32 	%p25, %r92, %r75;
	@%p25 bra 	$L__BB2_34;
	ld.u32 	%r93, [%rd82+24];
	setp.lt.s32 	%p26, %r93, %r44;
	@%p26 bra 	$L__BB2_38;
$L__BB2_34:
	ld.u64 	%rd82, [%rd82+40];
	setp.ne.s64 	%p27, %rd82, 0;
	@%p27 bra 	$L__BB2_31;
$L__BB2_35:
	mov.b64 	%rd83, 0;
	{ // callseq 3, 0
	.param .b64 param0;
	st.param.b64 	[param0], 48;
	.param .b64 retval0;
	call.uni (retval0), 
	malloc, 
	(
	param0
	);
	ld.param.b64 	%rd63, [retval0];
	} // callseq 3
$L__BB2_36:
	add.s64 	%rd64, %rd63, %rd83;
	mov.b16 	%rs2, 0;
	st.u8 	[%rd64], %rs2;
	add.s64 	%rd26, %rd83, 1;
	setp.lt.u64 	%p28, %rd83, 31;
	mov.u64 	%rd83, %rd26;
	@%p28 bra 	$L__BB2_36;
	st.v2.u32 	[%rd63+8], {%r40, %r75};
	st.v2.u32 	[%rd63+16], {%r42, %r43};
	st.u32 	[%rd63+24], %r44;
	st.u64 	[%rd63+32], %rd50;
	st.u64 	[%rd63+40], %rd79;
	ld.global.u32 	%r131, [%rd4+48];
	ld.global.u32 	%r130, [%rd4+52];
	mov.u64 	%rd79, %rd63;
$L__BB2_38:
	setp.eq.s32 	%p29, %r74, %r131;
	setp.eq.s32 	%p30, %r41, %r130;
	and.pred  	%p31, %p29, %p30;
	@%p31 bra 	$L__BB2_60;
	ld.local.u32 	%r94, [%rd3+16];
	ld.global.u32 	%r95, [%rd4+8];
	sub.s32 	%r96, %r74, %r95;
	abs.s32 	%r97, %r96;
	ld.global.u32 	%r98, [%rd4+12];
	sub.s32 	%r99, %r75, %r98;
	abs.s32 	%r100, %r99;
	add.s32 	%r101, %r97, %r94;
	add.s32 	%r49, %r101, %r100;
	sub.s32 	%r102, %r74, %r131;
	abs.s32 	%r103, %r102;
	sub.s32 	%r104, %r75, %r130;
	abs.s32 	%r105, %r104;
	add.s32 	%r50, %r105, %r103;
	add.s32 	%r51, %r50, %r49;
	setp.eq.s64 	%p32, %rd79, 0;
	@%p32 bra 	$L__BB2_45;
	mov.u64 	%rd85, %rd79;
$L__BB2_41:
	ld.u32 	%r106, [%rd85+8];
	setp.ne.s32 	%p33, %r106, %r74;
	@%p33 bra 	$L__BB2_44;
	ld.u32 	%r107, [%rd85+12];
	setp.ne.s32 	%p34, %r107, %r41;
	@%p34 bra 	$L__BB2_44;
	ld.u32 	%r108, [%rd85+24];
	setp.lt.s32 	%p35, %r108, %r51;
	@%p35 bra 	$L__BB2_54;
$L__BB2_44:
	ld.u64 	%rd85, [%rd85+40];
	setp.ne.s64 	%p36, %rd85, 0;
	@%p36 bra 	$L__BB2_41;
$L__BB2_45:
	setp.eq.s64 	%p37, %rd90, 0;
	@%p37 bra 	$L__BB2_51;
	mov.u64 	%rd86, %rd90;
$L__BB2_47:
	ld.u32 	%r109, [%rd86+8];
	setp.ne.s32 	%p38, %r109, %r74;
	@%p38 bra 	$L__BB2_50;
	ld.u32 	%r110, [%rd86+12];
	setp.ne.s32 	%p39, %r110, %r41;
	@%p39 bra 	$L__BB2_50;
	ld.u32 	%r111, [%rd86+24];
	setp.lt.s32 	%p40, %r111, %r51;
	@%p40 bra 	$L__BB2_54;
$L__BB2_50:
	ld.u64 	%rd86, [%rd86+40];
	setp.ne.s64 	%p41, %rd86, 0;
	@%p41 bra 	$L__BB2_47;
$L__BB2_51:
	mov.b64 	%rd87, 0;
	{ // callseq 4, 0
	.param .b64 param0;
	st.param.b64 	[param0], 48;
	.param .b64 retval0;
	call.uni (retval0), 
	malloc, 
	(
	param0
	);
	ld.param.b64 	%rd67, [retval0];
	} // callseq 4
$L__BB2_52:
	add.s64 	%rd68, %rd67, %rd87;
	mov.b16 	%rs3, 0;
	st.u8 	[%rd68], %rs3;
	add.s64 	%rd34, %rd87, 1;
	setp.lt.u64 	%p42, %rd87, 31;
	mov.u64 	%rd87, %rd34;
	@%p42 bra 	$L__BB2_52;
	st.v2.u32 	[%rd67+8], {%r74, %r41};
	st.v2.u32 	[%rd67+16], {%r49, %r50};
	st.u32 	[%rd67+24], %r51;
	st.u64 	[%rd67+32], %rd50;
	st.u64 	[%rd67+40], %rd79;
	ld.global.u32 	%r131, [%rd4+48];
	ld.global.u32 	%r130, [%rd4+52];
	mov.u64 	%rd79, %rd67;
$L__BB2_54:
	setp.eq.s32 	%p43, %r74, %r131;
	add.s32 	%r112, %r75, 1;
	setp.eq.s32 	%p44, %r112, %r130;
	and.pred  	%p45, %p43, %p44;
	@%p45 bra 	$L__BB2_60;
	setp.eq.s64 	%p46, %rd79, 0;
	@%p46 bra 	$L__BB2_57;
$L__BB2_56:
	ld.u32 	%r113, [%rd79+8];
	setp.ne.s32 	%p47, %r113, %r74;
	ld.u64 	%rd79, [%rd79+40];
	setp.ne.s64 	%p48, %rd79, 0;
	@%p48 bra 	$L__BB2_56;
$L__BB2_57:
	setp.eq.s64 	%p49, %rd90, 0;
	@%p49 bra 	$L__BB2_59;
$L__BB2_58:
	ld.u32 	%r114, [%rd90+8];
	setp.ne.s32 	%p50, %r114, %r74;
	ld.u64 	%rd90, [%rd90+40];
	setp.ne.s64 	%p51, %rd90, 0;
	@%p51 bra 	$L__BB2_58;
$L__BB2_59:
	{ // callseq 5, 0
	.param .b64 param0;
	st.param.b64 	[param0], 48;
	.param .b64 retval0;
	call.uni (retval0), 
	malloc, 
	(
	param0
	);
	ld.param.b64 	%rd70, [retval0];
	} // callseq 5
$L__BB2_60:
	ld.local.u32 	%r56, [%rd3+4];
	ld.local.v2.u32 	{%r57, %r58}, [%rd3+8];
	ld.local.v2.u32 	{%r59, %r60}, [%rd3+16];
	ld.local.u32 	%r61, [%rd3+24];
	ld.local.u64 	%rd40, [%rd3+32];
	mov.b64 	%rd91, 0;
	{ // callseq 6, 0
	.param .b64 param0;
	st.param.b64 	[param0], 48;
	.param .b64 retval0;
	call.uni (retval0), 
	malloc, 
	(
	param0
	);
	ld.param.b64 	%rd73, [retval0];
	} // callseq 6
$L__BB2_61:
	add.s64 	%rd74, %rd73, %rd91;
	mov.b16 	%rs4, 0;
	st.u8 	[%rd74], %rs4;
	add.s64 	%rd43, %rd91, 1;
	setp.lt.u64 	%p52, %rd91, 31;
	mov.u64 	%rd91, %rd43;
	@%p52 bra 	$L__BB2_61;
	st.u32 	[%rd73+4], %r56;
	st.v2.u32 	[%rd73+8], {%r57, %r58};
	st.v2.u32 	[%rd73+16], {%r59, %r60};
	st.u32 	[%rd73+24], %r61;
	st.u64 	[%rd73+32], %rd40;
	st.u64 	[%rd73+40], %rd90;
$L__BB2_63:
	st.global.u32 	[%rd4+-4], %r1;
$L__BB2_64:
	ret;

}
	// .globl	_ZN3cub18CUB_300001_SM_10006detail11EmptyKernelIvEEvv
.visible .entry _ZN3cub18CUB_300001_SM_10006detail11EmptyKernelIvEEvv()
{


	ret;

}


// ===== COMPILED SASS (sm_100) =====

	.target	sm_100

	.elftype	@"ET_EXEC"


//--------------------- .note.nv.tkinfo           --------------------------
	.section	.note.nv.tkinfo,"",@"SHT_NOTE"
	.sectionflags	@"SHF_NOTE_NV_TKINFO"
	.tkinfo
        /*0018*/ 	.word	0x00000002
        /*0030*/ 	.string	""
        /*0030*/ 	.string	"ptxas"
        /*0030*/ 	.string	"Cuda compilation tools, release 13.0, V13.0.88"
        /*0030*/ 	.string	"Build cuda_13.0.r13.0/compiler.36424714_0"
        /*0030*/ 	.string	"-arch sm_100 -m 64 "



//--------------------- .note.nv.cuinfo           --------------------------
	.section	.note.nv.cuinfo,"",@"SHT_NOTE"
	.sectionflags	@"SHF_NOTE_NV_CUINFO"
        /*0018*/ 	.short	0x0002
        /*001a*/ 	.short	0x0064
        /*001c*/ 	.short	0x0082
	.zero		2


//--------------------- .nv.info                  --------------------------
	.section	.nv.info,"",@"SHT_CUDA_INFO"
	.align	4


	//----- nvinfo : EIATTR_REGCOUNT
	.align		4
        /*0000*/ 	.byte	0x04, 0x2f
        /*0002*/ 	.short	(.L_44 - .L_43)
	.align		4
.L_43:
        /*0004*/ 	.word	index@(_Z6carFSMP8AgentFSMi)
        /*0008*/ 	.word	0x0000000e


	//----- nvinfo : EIATTR_FRAME_SIZE
	.align		4
.L_44:
        /*000c*/ 	.byte	0x04, 0x11
        /*000e*/ 	.short	(.L_46 - .L_45)
	.align		4
.L_45:
        /*0010*/ 	.word	index@(_Z6carFSMP8AgentFSMi)
        /*0014*/ 	.word	0x00000000


	//----- nvinfo : EIATTR_REGCOUNT
	.align		4
.L_46:
        /*0018*/ 	.byte	0x04, 0x2f
        /*001a*/ 	.short	(.L_48 - .L_47)
	.align		4
.L_47:
        /*001c*/ 	.word	index@(_Z5carDTP7AgentDTi)
        /*0020*/ 	.word	0x00000008


	//----- nvinfo : EIATTR_FRAME_SIZE
	.align		4
.L_48:
        /*0024*/ 	.byte	0x04, 0x11
        /*0026*/ 	.short	(.L_50 - .L_49)
	.align		4
.L_49:
        /*0028*/ 	.word	index@(_Z5carDTP7AgentDTi)
        /*002c*/ 	.word	0x00000000


	//----- nvinfo : EIATTR_REGCOUNT
	.align		4
.L_50:
        /*0030*/ 	.byte	0x04, 0x2f
        /*0032*/ 	.short	(.L_52 - .L_51)
	.align		4
.L_51:
        /*0034*/ 	.word	index@(_Z12searchKernelP11AgentSearchP4Nodei)
        /*0038*/ 	.word	0x00000026


	//----- nvinfo : EIATTR_FRAME_SIZE
	.align		4
.L_52:
        /*003c*/ 	.byte	0x04, 0x11
        /*003e*/ 	.short	(.L_54 - .L_53)
	.align		4
.L_53:
        /*0040*/ 	.word	index@(_Z12searchKernelP11AgentSearchP4Nodei)
        /*0044*/ 	.word	0x000000d0


	//----- nvinfo : EIATTR_REGCOUNT
	.align		4
.L_54:
        /*0048*/ 	.byte	0x04, 0x2f
        /*004a*/ 	.short	(.L_56 - .L_55)
	.align		4
.L_55:
        /*004c*/ 	.word	index@(_ZN3cub18CUB_300001_SM_10006detail11EmptyKernelIvEEvv)
        /*0050*/ 	.word	0x00000004


	//----- nvinfo : EIATTR_FRAME_SIZE
	.align		4
.L_56:
        /*0054*/ 	.byte	0x04, 0x11
        /*0056*/ 	.short	(.L_58 - .L_57)
	.align		4
.L_57:
        /*0058*/ 	.word	index@(_ZN3cub18CUB_300001_SM_10006detail11EmptyKernelIvEEvv)
        /*005c*/ 	.word	0x00000000


	//----- nvinfo : EIATTR_MIN_STACK_SIZE
	.align		4
.L_58:
        /*0060*/ 	.byte	0x04, 0x12
        /*0062*/ 	.short	(.L_60 - .L_59)
	.align		4
.L_59:
        /*0064*/ 	.word	index@(_ZN3cub18CUB_300001_SM_10006detail11EmptyKernelIvEEvv)
        /*0068*/ 	.word	0x00000000


	//----- nvinfo : EIATTR_MIN_STACK_SIZE
	.align		4
.L_60:
        /*006c*/ 	.byte	0x04, 0x12
        /*006e*/ 	.short	(.L_62 - .L_61)
	.align		4
.L_61:
        /*0070*/ 	.word	index@(_Z12searchKernelP11AgentSearchP4Nodei)
        /*0074*/ 	.word	0x000000d0


	//----- nvinfo : EIATTR_MIN_STACK_SIZE
	.align		4
.L_62:
        /*0078*/ 	.byte	0x04, 0x12
        /*007a*/ 	.short	(.L_64 - .L_63)
	.align		4
.L_63:
        /*007c*/ 	.word	index@(_Z5carDTP7AgentDTi)
        /*0080*/ 	.word	0x00000000


	//----- nvinfo : EIATTR_MIN_STACK_SIZE
	.align		4
.L_64:
        /*0084*/ 	.byte	0x04, 0x12
        /*0086*/ 	.short	(.L_66 - .L_65)
	.align		4
.L_65:
        /*0088*/ 	.word	index@(_Z6carFSMP8AgentFSMi)
        /*008c*/ 	.word	0x00000000
.L_66:


//--------------------- .nv.compat                --------------------------
	.section	.nv.compat,"",@"SHT_CUDA_COMPAT_INFO"
	.align	4
        /*0000*/ 	.byte	0x02, 0x09, 0x00, 0x00, 0x02, 0x02, 0x01, 0x00, 0x02, 0x05, 0x05, 0x00, 0x03, 0x07, 0x01, 0x01
        /*0010*/ 	.byte	0x02, 0x03, 0x00, 0x00, 0x02, 0x06, 0x01, 0x00, 0x04, 0x0b, 0x08, 0x00, 0x09, 0x00, 0x00, 0x00
        /*0020*/ 	.byte	0x00, 0x00, 0x00, 0x00


//--------------------- .nv.info._ZN3cub18CUB_300001_SM_10006detail11EmptyKernelIvEEvv --------------------------
	.section	.nv.info._ZN3cub18CUB_300001_SM_10006detail11EmptyKernelIvEEvv,"",@"SHT_CUDA_INFO"
	.sectionflags	@""
	.align	4


	//----- nvinfo : EIATTR_CUDA_API_VERSION
	.align		4
        /*0000*/ 	.byte	0x04, 0x37
        /*0002*/ 	.short	(.L_68 - .L_67)
.L_67:
        /*0004*/ 	.word	0x00000082


	//----- nvinfo : EIATTR_SPARSE_MMA_MASK
	.align		4
.L_68:
        /*0008*/ 	.byte	0x03, 0x50
        /*000a*/ 	.short	0x0000


	//----- nvinfo : EIATTR_MAXREG_COUNT
	.align		4
        /*000c*/ 	.byte	0x03, 0x1b
        /*000e*/ 	.short	0x00ff


	//----- nvinfo : EIATTR_MERCURY_ISA_VERSION
	.align		4
        /*0010*/ 	.byte	0x03, 0x5f
        /*0012*/ 	.short	0x0101


	//----- nvinfo : EIATTR_VRC_CTA_INIT_COUNT
	.align		4
        /*0014*/ 	.byte	0x02, 0x4a
	.zero		1
	.zero		1


	//----- nvinfo : EIATTR_EXIT_INSTR_OFFSETS
	.align		4
        /*0018*/ 	.byte	0x04, 0x1c
        /*001a*/ 	.short	(.L_70 - .L_69)


	//   ....[0]....
.L_69:
        /*001c*/ 	.word	0x00000010


	//----- nvinfo : EIATTR_SW_WAR
	.align		4
.L_70:
        /*0020*/ 	.byte	0x04, 0x36
        /*0022*/ 	.short	(.L_72 - .L_71)
.L_71:
        /*0024*/ 	.word	0x00000008
.L_72:


//--------------------- .nv.info._Z12searchKernelP11AgentSearchP4Nodei --------------------------
	.section	.nv.info._Z12searchKernelP11AgentSearchP4Nodei,"",@"SHT_CUDA_INFO"
	.sectionflags	@""
	.align	4


	//----- nvinfo : EIATTR_CUDA_API_VERSION
	.align		4
        /*0000*/ 	.byte	0x04, 0x37
        /*0002*/ 	.short	(.L_74 - .L_73)
.L_73:
        /*0004*/ 	.word	0x00000082


	//----- nvinfo : EIATTR_KPARAM_INFO
	.align		4
.L_74:
        /*0008*/ 	.byte	0x04, 0x17
        /*000a*/ 	.short	(.L_76 - .L_75)
.L_75:
        /*000c*/ 	.word	0x00000000
        /*0010*/ 	.short	0x0002
        /*0012*/ 	.short	0x0010
        /*0014*/ 	.byte	0x00, 0xf0, 0x11, 0x00


	//----- nvinfo : EIATTR_KPARAM_INFO
	.align		4
.L_76:
        /*0018*/ 	.byte	0x04, 0x17
        /*001a*/ 	.short	(.L_78 - .L_77)
.L_77:
        /*001c*/ 	.word	0x00000000
        /*0020*/ 	.short	0x0001
        /*0022*/ 	.short	0x0008
        /*0024*/ 	.byte	0x00, 0xf5, 0x21, 0x00


	//----- nvinfo : EIATTR_KPARAM_INFO
	.align		4
.L_78:
        /*0028*/ 	.byte	0x04, 0x17
        /*002a*/ 	.short	(.L_80 - .L_79)
.L_79:
        /*002c*/ 	.word	0x00000000
        /*0030*/ 	.short	0x0000
        /*0032*/ 	.short	0x0000
        /*0034*/ 	.byte	0x00, 0xf5, 0x21, 0x00


	//----- nvinfo : EIATTR_SPARSE_MMA_MASK
	.align		4
.L_80:
        /*0038*/ 	.byte	0x03, 0x50
        /*003a*/ 	.short	0x0000


	//----- nvinfo : EIATTR_MAXREG_COUNT
	.align		4
        /*003c*/ 	.byte	0x03, 0x1b
        /*003e*/ 	.short	0x00ff


	//----- nvinfo : EIATTR_EXTERNS
	.align		4
        /*0040*/ 	.byte	0x04, 0x0f
        /*0042*/ 	.short	(.L_82 - .L_81)


	//   ....[0]....
	.align		4
.L_81:
        /*0044*/ 	.word	index@(malloc)


	//   ....[1]....
	.align		4
        /*0048*/ 	.word	index@(free)


	//----- nvinfo : EIATTR_MERCURY_ISA_VERSION
	.align		4
.L_82:
        /*004c*/ 	.byte	0x03, 0x5f
        /*004e*/ 	.short	0x0101


	//----- nvinfo : EIATTR_VRC_CTA_INIT_COUNT
	.align		4
        /*0050*/ 	.byte	0x02, 0x4a
	.zero		1
	.zero		1


	//----- nvinfo : EIATTR_SYSCALL_OFFSETS
	.align		4
        /*0054*/ 	.byte	0x04, 0x46
        /*0056*/ 	.short	(.L_84 - .L_83)


	//   ....[0]....
.L_83:
        /*0058*/ 	.word	0x00000250


	//   ....[1]....
        /*005c*/ 	.word	0x00000730


	//   ....[2]....
        /*0060*/ 	.word	0x000007c0


	//   ....[3]....
        /*0064*/ 	.word	0x00000d90


	//   ....[4]....
        /*0068*/ 	.word	0x00001320


	//   ....[5]....
        /*006c*/ 	.word	0x00001630


	//   ....[6]....
        /*0070*/ 	.word	0x00001730


	//----- nvinfo : EIATTR_EXIT_INSTR_OFFSETS
	.align		4
.L_84:
        /*0074*/ 	.byte	0x04, 0x1c
        /*0076*/ 	.short	(.L_86 - .L_85)


	//   ....[0]....
.L_85:
        /*0078*/ 	.word	0x00000130


	//   ....[1]....
        /*007c*/ 	.word	0x00001860


	//----- nvinfo : EIATTR_CRS_STACK_SIZE
	.align		4
.L_86:
        /*0080*/ 	.byte	0x04, 0x1e
        /*0082*/ 	.short	(.L_88 - .L_87)
.L_87:
        /*0084*/ 	.word	0x00000000


	//----- nvinfo : EIATTR_CBANK_PARAM_SIZE
	.align		4
.L_88:
        /*0088*/ 	.byte	0x03, 0x19
        /*008a*/ 	.short	0x0014


	//----- nvinfo : EIATTR_PARAM_CBANK
	.align		4
        /*008c*/ 	.byte	0x04, 0x0a
        /*008e*/ 	.short	(.L_90 - .L_89)
	.align		4
.L_89:
        /*0090*/ 	.word	index@(.nv.constant0._Z12searchKernelP11AgentSearchP4Nodei)
        /*0094*/ 	.short	0x0380
        /*0096*/ 	.short	0x0014


	//----- nvinfo : EIATTR_SW_WAR
	.align		4
.L_90:
        /*0098*/ 	.byte	0x04, 0x36
        /*009a*/ 	.short	(.L_92 - .L_91)
.L_91:
        /*009c*/ 	.word	0x00000008
.L_92:


//--------------------- .nv.info._Z5carDTP7AgentDTi --------------------------
	.section	.nv.info._Z5carDTP7AgentDTi,"",@"SHT_CUDA_INFO"
	.sectionflags	@""
	.align	4


	//----- nvinfo : EIATTR_CUDA_API_VERSION
	.align		4
        /*0000*/ 	.byte	0x04, 0x37
        /*0002*/ 	.short	(.L_94 - .L_93)
.L_93:
        /*0004*/ 	.word	0x00000082


	//----- nvinfo : EIATTR_KPARAM_INFO
	.align		4
.L_94:
        /*0008*/ 	.byte	0x04, 0x17
        /*000a*/ 	.short	(.L_96 - .L_95)
.L_95:
        /*000c*/ 	.word	0x00000000
        /*0010*/ 	.short	0x0001
        /*0012*/ 	.short	0x0008
        /*0014*/ 	.byte	0x00, 0xf0, 0x11, 0x00


	//----- nvinfo : EIATTR_KPARAM_INFO
	.align		4
.L_96:
        /*0018*/ 	.byte	0x04, 0x17
        /*001a*/ 	.short	(.L_98 - .L_97)
.L_97:
        /*001c*/ 	.word	0x00000000
        /*0020*/ 	.short	0x0000
        /*0022*/ 	.short	0x0000
        /*0024*/ 	.byte	0x00, 0xf5, 0x21, 0x00


	//----- nvinfo : EIATTR_SPARSE_MMA_MASK
	.align		4
.L_98:
        /*0028*/ 	.byte	0x03, 0x50
        /*002a*/ 	.short	0x0000


	//----- nvinfo : EIATTR_MAXREG_COUNT
	.align		4
        /*002c*/ 	.byte	0x03, 0x1b
        /*002e*/ 	.short	0x00ff


	//----- nvinfo : EIATTR_MERCURY_ISA_VERSION
	.align		4
        /*0030*/ 	.byte	0x03, 0x5f
        /*0032*/ 	.short	0x0101


	//----- nvinfo : EIATTR_VRC_CTA_INIT_COUNT
	.align		4
        /*0034*/ 	.byte	0x02, 0x4a
	.zero		1
	.zero		1


	//----- nvinfo : EIATTR_EXIT_INSTR_OFFSETS
	.align		4
        /*0038*/ 	.byte	0x04, 0x1c
        /*003a*/ 	.short	(.L_100 - .L_99)


	//   ....[0]....
.L_99:
        /*003c*/ 	.word	0x00000070


	//   ....[1]....
        /*0040*/ 	.word	0x00000120


	//   ....[2]....
        /*0044*/ 	.word	0x00000150


	//   ....[3]....
        /*0048*/ 	.word	0x000001a0


	//   ....[4]....
        /*004c*/ 	.word	0x000001d0


	//----- nvinfo : EIATTR_CRS_STACK_SIZE
	.align		4
.L_100:
        /*0050*/ 	.byte	0x04, 0x1e
        /*0052*/ 	.short	(.L_102 - .L_101)
.L_101:
        /*0054*/ 	.word	0x00000000


	//----- nvinfo : EIATTR_CBANK_PARAM_SIZE
	.align		4
.L_102:
        /*0058*/ 	.byte	0x03, 0x19
        /*005a*/ 	.short	0x000c


	//----- nvinfo : EIATTR_PARAM_CBANK
	.align		4
        /*005c*/ 	.byte	0x04, 0x0a
        /*005e*/ 	.short	(.L_104 - .L_103)
	.align		4
.L_103:
        /*0060*/ 	.word	index@(.nv.constant0._Z5carDTP7AgentDTi)
        /*0064*/ 	.short	0x0380
        /*0066*/ 	.short	0x000c


	//----- nvinfo : EIATTR_SW_WAR
	.align		4
.L_104:
        /*0068*/ 	.byte	0x04, 0x36
        /*006a*/ 	.short	(.L_106 - .L_105)
.L_105:
        /*006c*/ 	.word	0x00000008
.L_106:


//--------------------- .nv.info._Z6carFSMP8AgentFSMi --------------------------
	.section	.nv.info._Z6carFSMP8AgentFSMi,"",@"SHT_CUDA_INFO"
	.sectionflags	@""
	.align	4


	//----- nvinfo : EIATTR_CUDA_API_VERSION
	.align		4
        /*0000*/ 	.byte	0x04, 0x37
        /*0002*/ 	.short	(.L_108 - .L_107)
.L_107:
        /*0004*/ 	.word	0x00000082


	//----- nvinfo : EIATTR_KPARAM_INFO
	.align		4
.L_108:
        /*0008*/ 	.byte	0x04, 0x17
        /*000a*/ 	.short	(.L_110 - .L_109)
.L_109:
        /*000c*/ 	.word	0x00000000
        /*0010*/ 	.short	0x0001
        /*0012*/ 	.short	0x0008
        /*0014*/ 	.byte	0x00, 0xf0, 0x11, 0x00


	//----- nvinfo : EIATTR_KPARAM_INFO
	.align		4
.L_110:
        /*0018*/ 	.byte	0x04, 0x17
        /*001a*/ 	.short	(.L_112 - .L_111)
.L_111:
        /*001c*/ 	.word	0x00000000
        /*0020*/ 	.short	0x0000
        /*0022*/ 	.short	0x0000
        /*0024*/ 	.byte	0x00, 0xf5, 0x21, 0x00


	//----- nvinfo : EIATTR_SPARSE_MMA_MASK
	.align		4
.L_112:
        /*0028*/ 	.byte	0x03, 0x50
        /*002a*/ 	.short	0x0000


	//----- nvinfo : EIATTR_MAXREG_COUNT
	.align		4
        /*002c*/ 	.byte	0x03, 0x1b
        /*002e*/ 	.short	0x00ff


	//----- nvinfo : EIATTR_MERCURY_ISA_VERSION
	.align		4
        /*0030*/ 	.byte	0x03, 0x5f
        /*0032*/ 	.short	0x0101


	//----- nvinfo : EIATTR_VRC_CTA_INIT_COUNT
	.align		4
        /*0034*/ 	.byte	0x02, 0x4a
	.zero		1
	.zero		1


	//----- nvinfo : EIATTR_EXIT_INSTR_OFFSETS
	.align		4
        /*0038*/ 	.byte	0x04, 0x1c
        /*003a*/ 	.short	(.L_114 - .L_113)


	//   ....[0]....
.L_113:
        /*003c*/ 	.word	0x00000070


	//   ....[1]....
        /*0040*/ 	.word	0x000003a0


	//----- nvinfo : EIATTR_CRS_STACK_SIZE
	.align		4
.L_114:
        /*0044*/ 	.byte	0x04, 0x1e
        /*0046*/ 	.short	(.L_116 - .L_115)
.L_115:
        /*0048*/ 	.word	0x00000000


	//----- nvinfo : EIATTR_CBANK_PARAM_SIZE
	.align		4
.L_116:
        /*004c*/ 	.byte	0x03, 0x19
        /*004e*/ 	.short	0x000c


	//----- nvinfo : EIATTR_PARAM_CBANK
	.align		4
        /*0050*/ 	.byte	0x04, 0x0a
        /*0052*/ 	.short	(.L_118 - .L_117)
	.align		4
.L_117:
        /*0054*/ 	.word	index@(.nv.constant0._Z6carFSMP8AgentFSMi)
        /*0058*/ 	.short	0x0380
        /*005a*/ 	.short	0x000c


	//----- nvinfo : EIATTR_SW_WAR
	.align		4
.L_118:
        /*005c*/ 	.byte	0x04, 0x36
        /*005e*/ 	.short	(.L_120 - .L_119)
.L_119:
        /*0060*/ 	.word	0x00000008
.L_120:


//--------------------- .nv.callgraph             --------------------------
	.section	.nv.callgraph,"",@"SHT_CUDA_CALLGRAPH"
	.align	4
	.sectionentsize	8
	.align		4
        /*0000*/ 	.word	0x00000000
	.align		4
        /*0004*/ 	.word	0xffffffff
	.align		4
        /*0008*/ 	.word	index@(_Z12searchKernelP11AgentSearchP4Nodei)
	.align		4
        /*000c*/ 	.word	index@(free)
	.align		4
        /*0010*/ 	.word	index@(_Z12searchKernelP11AgentSearchP4Nodei)
	.align		4
        /*0014*/ 	.word	index@(malloc)
	.align		4
        /*0018*/ 	.word	0x00000000
	.align		4
        /*001c*/ 	.word	0xfffffffe
	.align		4
        /*0020*/ 	.word	0x00000000
	.align		4
        /*0024*/ 	.word	0xfffffffd
	.align		4
        /*0028*/ 	.word	0x00000000
	.align		4
        /*002c*/ 	.word	0xfffffffc


//--------------------- .nv.constant4             --------------------------
	.section	.nv.constant4,"a",@progbits
	.align	8
	.align		8
.nv.constant4:
        /*0000*/ 	.dword	_ZN34_INTERNAL_2dc766de_4_k_cu_b08b61304cuda3std3__45__cpo5beginE
	.align		8
        /*0008*/ 	.dword	_ZN34_INTERNAL_2dc766de_4_k_cu_b08b61304cuda3std3__45__cpo3endE
	.align		8
        /*0010*/ 	.dword	_ZN34_INTERNAL_2dc766de_4_k_cu_b08b61304cuda3std3__45__cpo6cbeginE
	.align		8
        /*0018*/ 	.dword	_ZN34_INTERNAL_2dc766de_4_k_cu_b08b61304cuda3std3__45__cpo4cendE
	.align		8
        /*0020*/ 	.dword	_ZN34_INTERNAL_2dc766de_4_k_cu_b08b61304cuda3std3__45__cpo6rbeginE
	.align		8
        /*0028*/ 	.dword	_ZN34_INTERNAL_2dc766de_4_k_cu_b08b61304cuda3std3__45__cpo4rendE
	.align		8
        /*0030*/ 	.dword	_ZN34_INTERNAL_2dc766de_4_k_cu_b08b61304cuda3std3__45__cpo7crbeginE
	.align		8
        /*0038*/ 	.dword	_ZN34_INTERNAL_2dc766de_4_k_cu_b08b61304cuda3std3__45__cpo5crendE
	.align		8
        /*0040*/ 	.dword	_ZN34_INTERNAL_2dc766de_4_k_cu_b08b61304cuda3std3__436_GLOBAL__N__2dc766de_4_k_cu_b08b61306ignoreE
	.align		8
        /*0048*/ 	.dword	_ZN34_INTERNAL_2dc766de_4_k_cu_b08b61304cuda3std3__419piecewise_constructE
	.align		8
        /*0050*/ 	.dword	_ZN34_INTERNAL_2dc766de_4_k_cu_b08b61304cuda3std3__48in_placeE
	.align		8
        /*0058*/ 	.dword	_ZN34_INTERNAL_2dc766de_4_k_cu_b08b61304cuda3std3__420unreachable_sentinelE
	.align		8
        /*0060*/ 	.dword	_ZN34_INTERNAL_2dc766de_4_k_cu_b08b61304cuda3std3__47nulloptE
	.align		8
        /*0068*/ 	.dword	_ZN34_INTERNAL_2dc766de_4_k_cu_b08b61304cuda3std3__48unexpectE
	.align		8
        /*0070*/ 	.dword	_ZN34_INTERNAL_2dc766de_4_k_cu_b08b61304cuda3std6ranges3__45__cpo4swapE
	.align		8
        /*0078*/ 	.dword	_ZN34_INTERNAL_2dc766de_4_k_cu_b08b61304cuda3std6ranges3__45__cpo9iter_moveE
	.align		8
        /*0080*/ 	.dword	_ZN34_INTERNAL_2dc766de_4_k_cu_b08b61304cuda3std6ranges3__45__cpo5beginE
	.align		8
        /*0088*/ 	.dword	_ZN34_INTERNAL_2dc766de_4_k_cu_b08b61304cuda3std6ranges3__45__cpo3endE
	.align		8
        /*0090*/ 	.dword	_ZN34_INTERNAL_2dc766de_4_k_cu_b08b61304cuda3std6ranges3__45__cpo6cbeginE
	.align		8
        /*0098*/ 	.dword	_ZN34_INTERNAL_2dc766de_4_k_cu_b08b61304cuda3std6ranges3__45__cpo4cendE
	.align		8
        /*00a0*/ 	.dword	_ZN34_INTERNAL_2dc766de_4_k_cu_b08b61304cuda3std6ranges3__45__cpo7advanceE
	.align		8
        /*00a8*/ 	.dword	_ZN34_INTERNAL_2dc766de_4_k_cu_b08b61304cuda3std6ranges3__45__cpo9iter_swapE
	.align		8
        /*00b0*/ 	.dword	_ZN34_INTERNAL_2dc766de_4_k_cu_b08b61304cuda3std6ranges3__45__cpo4nextE
	.align		8
        /*00b8*/ 	.dword	_ZN34_INTERNAL_2dc766de_4_k_cu_b08b61304cuda3std6ranges3__45__cpo4prevE
	.align		8
        /*00c0*/ 	.dword	_ZN34_INTERNAL_2dc766de_4_k_cu_b08b61304cuda3std6ranges3__45__cpo4dataE
	.align		8
        /*00c8*/ 	.dword	_ZN34_INTERNAL_2dc766de_4_k_cu_b08b61304cuda3std6ranges3__45__cpo5cdataE
	.align		8
        /*00d0*/ 	.dword	_ZN34_INTERNAL_2dc766de_4_k_cu_b08b61304cuda3std6ranges3__45__cpo4sizeE
	.align		8
        /*00d8*/ 	.dword	_ZN34_INTERNAL_2dc766de_4_k_cu_b08b61304cuda3std6ranges3__45__cpo5ssizeE
	.align		8
        /*00e0*/ 	.dword	_ZN34_INTERNAL_2dc766de_4_k_cu_b08b61304cuda3std6ranges3__45__cpo8distanceE
	.align		8
        /*00e8*/ 	.dword	_ZN34_INTERNAL_2dc766de_4_k_cu_b08b61306thrust24THRUST_300001_SM_1000_NS8cuda_cub3parE
	.align		8
        /*00f0*/ 	.dword	_ZN34_INTERNAL_2dc766de_4_k_cu_b08b61306thrust24THRUST_300001_SM_1000_NS8cuda_cub10par_nosyncE
	.align		8
        /*00f8*/ 	.dword	_ZN34_INTERNAL_2dc766de_4_k_cu_b08b61306thrust24THRUST_300001_SM_1000_NS6system6detail10sequential3seqE
	.align		8
        /*0100*/ 	.dword	_ZN34_INTERNAL_2dc766de_4_k_cu_b08b61306thrust24THRUST_300001_SM_1000_NS12placeholders2_1E
	.align		8
        /*0108*/ 	.dword	_ZN34_INTERNAL_2dc766de_4_k_cu_b08b61306thrust24THRUST_300001_SM_1000_NS12placeholders2_2E
	.align		8
        /*0110*/ 	.dword	_ZN34_INTERNAL_2dc766de_4_k_cu_b08b61306thrust24THRUST_300001_SM_1000_NS12placeholders2_3E
	.align		8
        /*0118*/ 	.dword	_ZN34_INTERNAL_2dc766de_4_k_cu_b08b61306thrust24THRUST_300001_SM_1000_NS12placeholders2_4E
	.align		8
        /*0120*/ 	.dword	_ZN34_INTERNAL_2dc766de_4_k_cu_b08b61306thrust24THRUST_300001_SM_1000_NS12placeholders2_5E
	.align		8
        /*0128*/ 	.dword	_ZN34_INTERNAL_2dc766de_4_k_cu_b08b61306thrust24THRUST_300001_SM_1000_NS12placeholders2_6E
	.align		8
        /*0130*/ 	.dword	_ZN34_INTERNAL_2dc766de_4_k_cu_b08b61306thrust24THRUST_300001_SM_1000_NS12placeholders2_7E
	.align		8
        /*0138*/ 	.dword	_ZN34_INTERNAL_2dc766de_4_k_cu_b08b61306thrust24THRUST_300001_SM_1000_NS12placeholders2_8E
	.align		8
        /*0140*/ 	.dword	_ZN34_INTERNAL_2dc766de_4_k_cu_b08b61306thrust24THRUST_300001_SM_1000_NS12placeholders2_9E
	.align		8
        /*0148*/ 	.dword	_ZN34_INTERNAL_2dc766de_4_k_cu_b08b61306thrust24THRUST_300001_SM_1000_NS12placeholders3_10E
	.align		8
        /*0150*/ 	.dword	_ZN34_INTERNAL_2dc766de_4_k_cu_b08b61306thrust24THRUST_300001_SM_1000_NS3seqE
	.align		8
        /*0158*/ 	.dword	malloc
	.align		8
        /*0160*/ 	.dword	free


//--------------------- .text._ZN3cub18CUB_300001_SM_10006detail11EmptyKernelIvEEvv --------------------------
	.section	.text._ZN3cub18CUB_300001_SM_10006detail11EmptyKernelIvEEvv,"ax",@progbits
	.align	128
        .global         _ZN3cub18CUB_300001_SM_10006detail11EmptyKernelIvEEvv
        .type           _ZN3cub18CUB_300001_SM_10006detail11EmptyKernelIvEEvv,@function
        .size           _ZN3cub18CUB_300001_SM_10006detail11EmptyKernelIvEEvv,(.L_x_70 - _ZN3cub18CUB_300001_SM_10006detail11EmptyKernelIvEEvv)
        .other          _ZN3cub18CUB_300001_SM_10006detail11EmptyKernelIvEEvv,@"STO_CUDA_ENTRY STV_DEFAULT"
_ZN3cub18CUB_300001_SM_10006detail11EmptyKernelIvEEvv:
.text._ZN3cub18CUB_300001_SM_10006detail11EmptyKernelIvEEvv:
[----:B------:R-:W-:Y:S01]  /*0000*/  LDC R1, c[0x0][0x37c] ;  /* 0x0000df00ff017b82 */ /* 0x000fe20000000800 */
[----:B------:R-:W-:Y:S05]  /*0010*/  EXIT ;  /* 0x000000000000794d */ /* 0x000fea0003800000 */
.L_x_0:
[----:B------:R-:W-:-:S00]  /*0020*/  BRA `(.L_x_0) ;  /* 0xfffffffc00fc7947 */ /* 0x000fc0000383ffff */
[----:B------:R-:W-:-:S00]  /*0030*/  NOP ;  /* 0x0000000000007918 */ /* 0x000fc00000000000 */
        /* <DEDUP_REMOVED lines=12> */
.L_x_70:


//--------------------- .text._Z12searchKernelP11AgentSearchP4Nodei --------------------------
	.section	.text._Z12searchKernelP11AgentSearchP4Nodei,"ax",@progbits
	.align	128
        .global         _Z12searchKernelP11AgentSearchP4Nodei
        .type           _Z12searchKernelP11AgentSearchP4Nodei,@function
        .size           _Z12searchKernelP11AgentSearchP4Nodei,(.L_x_71 - _Z12searchKernelP11AgentSearchP4Nodei)
        .other          _Z12searchKernelP11AgentSearchP4Nodei,@"STO_CUDA_ENTRY STV_DEFAULT"
_Z12searchKernelP11AgentSearchP4Nodei:
.text._Z12searchKernelP11AgentSearchP4Nodei:
[----:B------:R-:W0:Y:S01]  /*0000*/  LDC R1, c[0x0][0x37c] ;  /* 0x0000df00ff017b82 */ /* 0x000e220000000800 */
[----:B------:R-:W1:Y:S01]  /*0010*/  S2R R0, SR_TID.X ;  /* 0x0000000000007919 */ /* 0x000e620000002100 */
[----:B------:R-:W2:Y:S06]  /*0020*/  LDCU UR4, c[0x0][0x2fc] ;  /* 0x00005f80ff0477ac */ /* 0x000eac0008000800 */
[----:B------:R-:W1:Y:S01]  /*0030*/  S2UR UR5, SR_CTAID.X ;  /* 0x00000000000579c3 */ /* 0x000e620000002500 */
[----:B0-----:R-:W-:Y:S01]  /*0040*/  VIADD R1, R1, 0xffffff30 ;  /* 0xffffff3001017836 */ /* 0x001fe20000000000 */
[----:B------:R-:W0:Y:S04]  /*0050*/  LDCU UR6, c[0x0][0x390] ;  /* 0x00007200ff0677ac */ /* 0x000e280008000800 */
[----:B------:R3:W-:Y:S02]  /*0060*/  STL.128 [R1], RZ ;  /* 0x000000ff01007387 */ /* 0x0007e40000100c00 */
[----:B------:R-:W1:Y:S02]  /*0070*/  LDC R29, c[0x0][0x360] ;  /* 0x0000d800ff1d7b82 */ /* 0x000e640000000800 */
[----:B------:R3:W-:Y:S04]  /*0080*/  STL.128 [R1+0x10], RZ ;  /* 0x000010ff01007387 */ /* 0x0007e80000100c00 */
[----:B------:R3:W-:Y:S04]  /*0090*/  STL.128 [R1+0x20], RZ ;  /* 0x000020ff01007387 */ /* 0x0007e80000100c00 */
[----:B------:R3:W-:Y:S04]  /*00a0*/  STL.128 [R1+0x30], RZ ;  /* 0x000030ff01007387 */ /* 0x0007e80000100c00 */
[----:B------:R3:W-:Y:S04]  /*00b0*/  STL.128 [R1+0x40], RZ ;  /* 0x000040ff01007387 */ /* 0x0007e80000100c00 */
[----:B------:R3:W-:Y:S04]  /*00c0*/  STL.128 [R1+0x50], RZ ;  /* 0x000050ff01007387 */ /* 0x0007e80000100c00 */
[----:B------:R3:W-:Y:S01]  /*00d0*/  STL.128 [R1+0x60], RZ ;  /* 0x000060ff01007387 */ /* 0x0007e20000100c00 */
[----:B-1----:R-:W-:-:S03]  /*00e0*/  IMAD R29, R29, UR5, R0 ;  /* 0x000000051d1d7c24 */ /* 0x002fc6000f8e0200 */
[----:B------:R3:W-:Y:S02]  /*00f0*/  STL.128 [R1+0x70], RZ ;  /* 0x000070ff01007387 */ /* 0x0007e40000100c00 */
[----:B0-----:R-:W-:Y:S02]  /*0100*/  ISETP.GE.AND P0, PT, R29, UR6, PT ;  /* 0x000000061d007c0c */ /* 0x001fe4000bf06270 */
[----:B------:R3:W-:Y:S04]  /*0110*/  STL.128 [R1+0x80], RZ ;  /* 0x000080ff01007387 */ /* 0x0007e80000100c00 */
[----:B------:R3:W-:Y:S07]  /*0120*/  STL.128 [R1+0x90], RZ ;  /* 0x000090ff01007387 */ /* 0x0007ee0000100c00 */
[----:B--2---:R-:W-:Y:S05]  /*0130*/  @P0 EXIT ;  /* 0x000000000000094d */ /* 0x004fea0003800000 */
[----:B------:R-:W0:Y:S01]  /*0140*/  LDC.64 R18, c[0x0][0x380] ;  /* 0x0000e000ff127b82 */ /* 0x000e220000000a00 */
[----:B------:R-:W1:Y:S01]  /*0150*/  LDCU.64 UR36, c[0x0][0x358] ;  /* 0x00006b00ff2477ac */ /* 0x000e620008000a00 */
[----:B0-----:R-:W-:-:S05]  /*0160*/  IMAD.WIDE R18, R29, 0x60, R18 ;  /* 0x000000601d127825 */ /* 0x001fca00078e0212 */
[----:B-1----:R0:W5:Y:S04]  /*0170*/  LDG.E.64 R24, desc[UR36][R18.64+0x28] ;  /* 0x0000282412187981 */ /* 0x002168000c1e1b00 */
[----:B------:R0:W5:Y:S04]  /*0180*/  LDG.E.64 R30, desc[UR36][R18.64+0x10] ;  /* 0x00001024121e7981 */ /* 0x000168000c1e1b00 */
[----:B------:R0:W5:Y:S01]  /*0190*/  LDG.E.64 R26, desc[UR36][R18.64+0x18] ;  /* 0x00001824121a7981 */ /* 0x000162000c1e1b00 */
[----:B------:R-:W1:Y:S01]  /*01a0*/  LDC R22, c[0x0][0x2f8] ;  /* 0x0000be00ff167b82 */ /* 0x000e620000000800 */
[----:B------:R-:W-:Y:S01]  /*01b0*/  MOV R0, 0x158 ;  /* 0x0000015800007802 */ /* 0x000fe20000000f00 */
[----:B------:R-:W-:-:S02]  /*01c0*/  IMAD.MOV.U32 R4, RZ, RZ, 0x30 ;  /* 0x00000030ff047424 */ /* 0x000fc400078e00ff */
[----:B------:R-:W-:Y:S02]  /*01d0*/  IMAD.MOV.U32 R5, RZ, RZ, RZ ;  /* 0x000000ffff057224 */ /* 0x000fe400078e00ff */
[----:B------:R-:W-:Y:S02]  /*01e0*/  IMAD.MOV.U32 R35, RZ, RZ, RZ ;  /* 0x000000ffff237224 */ /* 0x000fe400078e00ff */
[----:B------:R0:W2:Y:S01]  /*01f0*/  LDC.64 R2, c[0x4][R0] ;  /* 0x0100000000027b82 */ /* 0x0000a20000000a00 */
[----:B------:R-:W-:Y:S02]  /*0200*/  IMAD.MOV.U32 R33, RZ, RZ, RZ ;  /* 0x000000ffff217224 */ /* 0x000fe400078e00ff */
[----:B------:R-:W-:Y:S01]  /*0210*/  IMAD R28, R29, 0x8, R1 ;  /* 0x000000081d1c7824 */ /* 0x000fe200078e0201 */
[----:B-1----:R-:W-:-:S04]  /*0220*/  IADD3 R22, P0, P1, R1, 0xa0, R22 ;  /* 0x000000a001167810 */ /* 0x002fc8000791e016 */
[----:B0-----:R-:W-:-:S09]  /*0230*/  IADD3.X R23, PT, PT, RZ, UR4, RZ, P0, P1 ;  /* 0x00000004ff177c10 */ /* 0x001fd200087e24ff */
[----:B------:R-:W-:-:S07]  /*0240*/  LEPC R20, `(.L_x_1) ;  /* 0x000000001014794e */ /* 0x000fce0000000000 */
[----:B--23-5:R-:W-:Y:S05]  /*0250*/  CALL.ABS.NOINC R2 ;  /* 0x0000000002007343 */ /* 0x02cfea0003c00000 */
.L_x_1:
[----:B------:R-:W-:Y:S01]  /*0260*/  BSSY.RECONVERGENT B0, `(.L_x_2) ;  /* 0x000000b000007945 */ /* 0x000fe20003800200 */
[----:B------:R-:W-:Y:S02]  /*0270*/  IMAD.MOV.U32 R16, RZ, RZ, R4 ;  /* 0x000000ffff107224 */ /* 0x000fe400078e0004 */
[----:B------:R-:W-:-:S07]  /*0280*/  IMAD.MOV.U32 R17, RZ, RZ, R5 ;  /* 0x000000ffff117224 */ /* 0x000fce00078e0005 */
.L_x_3:
[----:B------:R-:W-:-:S05]  /*0290*/  IADD3 R2, P0, PT, R16, R35, RZ ;  /* 0x0000002310027210 */ /* 0x000fca0007f1e0ff */
[--C-:B------:R-:W-:Y:S01]  /*02a0*/  IMAD.X R3, R17, 0x1, R33.reuse, P0 ;  /* 0x0000000111037824 */ /* 0x100fe200000e0621 */
[C---:B------:R-:W-:Y:S02]  /*02b0*/  ISETP.GE.U32.AND P0, PT, R35.reuse, 0x1f, PT ;  /* 0x0000001f2300780c */ /* 0x040fe40003f06070 */
[----:B------:R-:W-:Y:S02]  /*02c0*/  IADD3 R35, P1, PT, R35, 0x1, RZ ;  /* 0x0000000123237810 */ /* 0x000fe40007f3e0ff */
[----:B------:R0:W-:Y:S01]  /*02d0*/  ST.E.U8 desc[UR36][R2.64], RZ ;  /* 0x000000ff02007985 */ /* 0x0001e2000c101124 */
[----:B------:R-:W-:Y:S02]  /*02e0*/  ISETP.GE.U32.AND.EX P0, PT, R33, RZ, PT, P0 ;  /* 0x000000ff2100720c */ /* 0x000fe40003f06100 */
[----:B------:R-:W-:-:S11]  /*02f0*/  IMAD.X R33, RZ, RZ, R33, P1 ;  /* 0x000000ffff217224 */ /* 0x000fd600008e0621 */
[----:B0-----:R-:W-:Y:S05]  /*0300*/  @!P0 BRA `(.L_x_3) ;  /* 0xfffffffc00e08947 */ /* 0x001fea000383ffff */
[----:B------:R-:W-:Y:S05]  /*0310*/  BSYNC.RECONVERGENT B0 ;  /* 0x0000000000007941 */ /* 0x000fea0003800200 */
.L_x_2:
[----:B------:R-:W-:Y:S01]  /*0320*/  IMAD.MOV.U32 R5, RZ, RZ, 0x1 ;  /* 0x00000001ff057424 */ /* 0x000fe200078e00ff */
[----:B------:R0:W-:Y:S04]  /*0330*/  ST.E.64 desc[UR36][R16.64+0x8], R30 ;  /* 0x0000081e10007985 */ /* 0x0001e8000c101b24 */
[----:B------:R0:W-:Y:S04]  /*0340*/  ST.E.64 desc[UR36][R16.64+0x10], R26 ;  /* 0x0000101a10007985 */ /* 0x0001e8000c101b24 */
[----:B------:R0:W-:Y:S04]  /*0350*/  ST.E.64 desc[UR36][R16.64+0x20], R24 ;  /* 0x0000201810007985 */ /* 0x0001e8000c101b24 */
[----:B------:R0:W-:Y:S04]  /*0360*/  ST.E desc[UR36][R16.64+0x4], R5 ;  /* 0x0000040510007985 */ /* 0x0001e8000c101924 */
[----:B------:R-:W2:Y:S01]  /*0370*/  LDL.64 R2, [R28] ;  /* 0x000000001c027983 */ /* 0x000ea20000100a00 */
[----:B------:R-:W-:Y:S01]  /*0380*/  BSSY.RECONVERGENT B0, `(.L_x_4) ;  /* 0x0000019000007945 */ /* 0x000fe20003800200 */
[----:B------:R-:W-:-:S02]  /*0390*/  IMAD.MOV.U32 R7, RZ, RZ, RZ ;  /* 0x000000ffff077224 */ /* 0x000fc400078e00ff */
[----:B------:R-:W-:Y:S02]  /*03a0*/  IMAD.MOV.U32 R8, RZ, RZ, R16 ;  /* 0x000000ffff087224 */ /* 0x000fe400078e0010 */
[----:B------:R-:W-:Y:S01]  /*03b0*/  IMAD.MOV.U32 R9, RZ, RZ, R17 ;  /* 0x000000ffff097224 */ /* 0x000fe200078e0011 */
[----:B--2---:R0:W-:Y:S06]  /*03c0*/  ST.E.64 desc[UR36][R16.64+0x28], R2 ;  /* 0x0000280210007985 */ /* 0x0041ec000c101b24 */
.L_x_8:
[----:B------:R-:W-:Y:S01]  /*03d0*/  ISETP.NE.AND P0, PT, R7, RZ, PT ;  /* 0x000000ff0700720c */ /* 0x000fe20003f05270 */
[----:B------:R-:W-:-:S12]  /*03e0*/  BSSY.RECONVERGENT B1, `(.L_x_5) ;  /* 0x000000d000017945 */ /* 0x000fd80003800200 */
[----:B-----5:R-:W-:Y:S05]  /*03f0*/  @P0 BRA `(.L_x_6) ;  /* 0x0000000000140947 */ /* 0x020fea0003800000 */
[----:B------:R2:W5:Y:S04]  /*0400*/  LD.E R0, desc[UR36][R8.64+0x4] ;  /* 0x0000042408007980 */ /* 0x000568000c101900 */
[----:B------:R2:W5:Y:S04]  /*0410*/  LD.E R6, desc[UR36][R8.64+0x18] ;  /* 0x0000182408067980 */ /* 0x000568000c101900 */
[----:B0-----:R2:W5:Y:S04]  /*0420*/  LD.E.64 R2, desc[UR36][R8.64+0x8] ;  /* 0x0000082408027980 */ /* 0x001568000c101b00 */
[----:B------:R2:W5:Y:S01]  /*0430*/  LD.E.64 R4, desc[UR36][R8.64+0x10] ;  /* 0x0000102408047980 */ /* 0x000562000c101b00 */
[----:B------:R-:W-:Y:S05]  /*0440*/  BRA `(.L_x_7) ;  /* 0x0000000000187947 */ /* 0x000fea0003800000 */
.L_x_6:
[----:B------:R-:W2:Y:S02]  /*0450*/  LD.E R11, desc[UR36][R8.64+0x18] ;  /* 0x00001824080b7980 */ /* 0x000ea4000c101900 */
[----:B--2---:R-:W-:-:S13]  /*0460*/  ISETP.GE.AND P0, PT, R11, R6, PT ;  /* 0x000000060b00720c */ /* 0x004fda0003f06270 */
[----:B------:R1:W5:Y:S04]  /*0470*/  @!P0 LD.E R0, desc[UR36][R8.64+0x4] ;  /* 0x0000042408008980 */ /* 0x000368000c101900 */
[----:B0-----:R1:W5:Y:S04]  /*0480*/  @!P0 LD.E.64 R2, desc[UR36][R8.64+0x8] ;  /* 0x0000082408028980 */ /* 0x001368000c101b00 */
[----:B------:R1:W5:Y:S01]  /*0490*/  @!P0 LD.E.64 R4, desc[UR36][R8.64+0x10] ;  /* 0x0000102408048980 */ /* 0x000362000c101b00 */
[----:B------:R-:W-:-:S07]  /*04a0*/  @!P0 IMAD.MOV.U32 R6, RZ, RZ, R11 ;  /* 0x000000ffff068224 */ /* 0x000fce00078e000b */
.L_x_7:
[----:B------:R-:W-:Y:S05]  /*04b0*/  BSYNC.RECONVERGENT B1 ;  /* 0x0000000000017941 */ /* 0x000fea0003800200 */
.L_x_5:
[----:B-12---:R-:W2:Y:S01]  /*04c0*/  LD.E.64 R8, desc[UR36][R8.64+0x28] ;  /* 0x0000282408087980 */ /* 0x006ea2000c101b00 */
[----:B------:R-:W-:Y:S01]  /*04d0*/  VIADD R7, R7, 0x1 ;  /* 0x0000000107077836 */ /* 0x000fe20000000000 */
[----:B--2---:R-:W-:-:S04]  /*04e0*/  ISETP.NE.U32.AND P0, PT, R8, RZ, PT ;  /* 0x000000ff0800720c */ /* 0x004fc80003f05070 */
[----:B------:R-:W-:-:S13]  /*04f0*/  ISETP.NE.AND.EX P0, PT, R9, RZ, PT, P0 ;  /* 0x000000ff0900720c */ /* 0x000fda0003f05300 */
[----:B------:R-:W-:Y:S05]  /*0500*/  @P0 BRA `(.L_x_8) ;  /* 0xfffffffc00b00947 */ /* 0x000fea000383ffff */
[----:B------:R-:W-:Y:S05]  /*0510*/  BSYNC.RECONVERGENT B0 ;  /* 0x0000000000007941 */ /* 0x000fea0003800200 */
.L_x_4:
[----:B-----5:R0:W-:Y:S01]  /*0520*/  STL.64 [R1+0xb0], R4 ;  /* 0x0000b00401007387 */ /* 0x0201e20000100a00 */
[----:B------:R-:W-:Y:S01]  /*0530*/  BSSY.RECONVERGENT B6, `(.L_x_9) ;  /* 0x000002a000067945 */ /* 0x000fe20003800200 */
[----:B------:R-:W-:Y:S02]  /*0540*/  IMAD.MOV.U32 R8, RZ, RZ, R16 ;  /* 0x000000ffff087224 */ /* 0x000fe400078e0010 */
[----:B------:R0:W-:Y:S01]  /*0550*/  STL [R1+0xa4], R0 ;  /* 0x0000a40001007387 */ /* 0x0001e20000100800 */
[----:B------:R-:W-:-:S03]  /*0560*/  IMAD.MOV.U32 R9, RZ, RZ, R17 ;  /* 0x000000ffff097224 */ /* 0x000fc600078e0011 */
[----:B------:R0:W-:Y:S04]  /*0570*/  STL.64 [R1+0xa8], R2 ;  /* 0x0000a80201007387 */ /* 0x0001e80000100a00 */
[----:B------:R0:W-:Y:S02]  /*0580*/  STL [R1+0xb8], R6 ;  /* 0x0000b80601007387 */ /* 0x0001e40000100800 */
.L_x_13:
[----:B0-----:R-:W2:Y:S01]  /*0590*/  LD.E R5, desc[UR36][R8.64+0x18] ;  /* 0x0000182408057980 */ /* 0x001ea2000c101900 */
[----:B------:R-:W-:Y:S01]  /*05a0*/  BSSY.RELIABLE B9, `(.L_x_10) ;  /* 0x000000a000097945 */ /* 0x000fe20003800100 */
[----:B--2---:R-:W-:-:S13]  /*05b0*/  ISETP.NE.AND P0, PT, R5, R6, PT ;  /* 0x000000060500720c */ /* 0x004fda0003f05270 */
[----:B------:R-:W-:Y:S05]  /*05c0*/  @P0 BRA `(.L_x_11) ;  /* 0x00000000001c0947 */ /* 0x000fea0003800000 */
[----:B------:R-:W2:Y:S02]  /*05d0*/  LD.E R5, desc[UR36][R8.64+0x8] ;  /* 0x0000082408057980 */ /* 0x000ea4000c101900 */
[----:B--2---:R-:W-:-:S13]  /*05e0*/  ISETP.NE.AND P0, PT, R5, R2, PT ;  /* 0x000000020500720c */ /* 0x004fda0003f05270 */
[----:B------:R-:W-:Y:S05]  /*05f0*/  @P0 BRA `(.L_x_11) ;  /* 0x0000000000100947 */ /* 0x000fea0003800000 */
[----:B------:R-:W2:Y:S02]  /*0600*/  LD.E R0, desc[UR36][R8.64+0xc] ;  /* 0x00000c2408007980 */ /* 0x000ea4000c101900 */
[----:B--2---:R-:W-:-:S13]  /*0610*/  ISETP.NE.AND P0, PT, R0, R3, PT ;  /* 0x000000030000720c */ /* 0x004fda0003f05270 */
[----:B------:R-:W-:Y:S05]  /*0620*/  @!P0 BREAK.RELIABLE B9 ;  /* 0x0000000000098942 */ /* 0x000fea0003800100 */
[----:B------:R-:W-:Y:S05]  /*0630*/  @!P0 BRA `(.L_x_12) ;  /* 0x0000000000188947 */ /* 0x000fea0003800000 */
.L_x_11:
[----:B------:R-:W-:Y:S05]  /*0640*/  BSYNC.RELIABLE B9 ;  /* 0x0000000000097941 */ /* 0x000fea0003800100 */
.L_x_10:
[----:B------:R-:W2:Y:S02]  /*0650*/  LD.E.64 R8, desc[UR36][R8.64+0x28] ;  /* 0x0000282408087980 */ /* 0x000ea4000c101b00 */
[----:B--2---:R-:W-:-:S04]  /*0660*/  ISETP.NE.U32.AND P0, PT, R8, RZ, PT ;  /* 0x000000ff0800720c */ /* 0x004fc80003f05070 */
[----:B------:R-:W-:-:S13]  /*0670*/  ISETP.NE.AND.EX P0, PT, R9, RZ, PT, P0 ;  /* 0x000000ff0900720c */ /* 0x000fda0003f05300 */
[----:B------:R-:W-:Y:S05]  /*0680*/  @P0 BRA `(.L_x_13) ;  /* 0xfffffffc00c00947 */ /* 0x000fea000383ffff */
[----:B------:R-:W-:Y:S05]  /*0690*/  BRA `(.L_x_14) ;  /* 0x00000000004c7947 */ /* 0x000fea0003800000 */
.L_x_12:
[----:B------:R-:W-:-:S04]  /*06a0*/  ISETP.NE.U32.AND P0, PT, R8, R16, PT ;  /* 0x000000100800720c */ /* 0x000fc80003f05070 */
[----:B------:R-:W-:-:S13]  /*06b0*/  ISETP.NE.AND.EX P0, PT, R9, R17, PT, P0 ;  /* 0x000000110900720c */ /* 0x000fda0003f05300 */
[----:B------:R-:W-:Y:S05]  /*06c0*/  @P0 BRA `(.L_x_15) ;  /* 0x0000000000200947 */ /* 0x000fea0003800000 */
[----:B------:R0:W5:Y:S01]  /*06d0*/  LD.E.64 R16, desc[UR36][R8.64+0x28] ;  /* 0x0000282408107980 */ /* 0x000162000c101b00 */
[----:B------:R-:W-:Y:S01]  /*06e0*/  MOV R0, 0x160 ;  /* 0x0000016000007802 */ /* 0x000fe20000000f00 */
[----:B------:R-:W-:Y:S02]  /*06f0*/  IMAD.MOV.U32 R4, RZ, RZ, R8 ;  /* 0x000000ffff047224 */ /* 0x000fe400078e0008 */
[----:B------:R-:W-:Y:S01]  /*0700*/  IMAD.MOV.U32 R5, RZ, RZ, R9 ;  /* 0x000000ffff057224 */ /* 0x000fe200078e0009 */
[----:B------:R0:W1:Y:S06]  /*0710*/  LDC.64 R2, c[0x4][R0] ;  /* 0x0100000000027b82 */ /* 0x00006c0000000a00 */
[----:B------:R-:W-:-:S07]  /*0720*/  LEPC R20, `(.L_x_16) ;  /* 0x000000001014794e */ /* 0x000fce0000000000 */
[----:B01---5:R-:W-:Y:S05]  /*0730*/  CALL.ABS.NOINC R2 ;  /* 0x0000000002007343 */ /* 0x023fea0003c00000 */
.L_x_16:
[----:B------:R-:W-:Y:S05]  /*0740*/  BRA `(.L_x_14) ;  /* 0x0000000000207947 */ /* 0x000fea0003800000 */
.L_x_15:
[----:B------:R-:W2:Y:S01]  /*0750*/  LD.E.64 R2, desc[UR36][R8.64+0x28] ;  /* 0x0000282408027980 */ /* 0x000ea2000c101b00 */
[----:B------:R-:W-:Y:S01]  /*0760*/  MOV R0, 0x160 ;  /* 0x0000016000007802 */ /* 0x000fe20000000f00 */
[----:B------:R-:W-:Y:S02]  /*0770*/  IMAD.MOV.U32 R4, RZ, RZ, R8 ;  /* 0x000000ffff047224 */ /* 0x000fe400078e0008 */
[----:B------:R-:W-:Y:S01]  /*0780*/  IMAD.MOV.U32 R5, RZ, RZ, R9 ;  /* 0x000000ffff057224 */ /* 0x000fe200078e0009 */
[----:B------:R0:W1:Y:S02]  /*0790*/  LDC.64 R6, c[0x4][R0] ;  /* 0x0100000000067b82 */ /* 0x0000640000000a00 */
[----:B-12---:R0:W-:Y:S04]  /*07a0*/  ST.E.64 desc[UR36][R8.64+0x28], R2 ;  /* 0x0000280208007985 */ /* 0x0061e8000c101b24 */
[----:B------:R-:W-:-:S07]  /*07b0*/  LEPC R20, `(.L_x_14) ;  /* 0x000000001014794e */ /* 0x000fce0000000000 */
[----:B0-----:R-:W-:Y:S05]  /*07c0*/  CALL.ABS.NOINC R6 ;  /* 0x0000000006007343 */ /* 0x001fea0003c00000 */
.L_x_14:
[----:B------:R-:W-:Y:S05]  /*07d0*/  BSYNC.RECONVERGENT B6 ;  /* 0x0000000000067941 */ /* 0x000fea0003800200 */
.L_x_9:
[----:B------:R-:W-:Y:S01]  /*07e0*/  IMAD R30, R29, 0x8, R1 ;  /* 0x000000081d1e7824 */ /* 0x000fe200078e0201 */
[----:B------:R0:W5:Y:S05]  /*07f0*/  LDG.E.64 R6, desc[UR36][R18.64+0x38] ;  /* 0x0000382412067981 */ /* 0x00016a000c1e1b00 */
[----:B------:R-:W2:Y:S01]  /*0800*/  LDL.64 R30, [R30+0x50] ;  /* 0x000050001e1e7983 */ /* 0x000ea20000100a00 */
[----:B------:R-:W-:Y:S01]  /*0810*/  BSSY.RECONVERGENT B8, `(.L_x_17) ;  /* 0x0000103000087945 */ /* 0x000fe20003800200 */
[----:B--2---:R-:W-:-:S04]  /*0820*/  ISETP.NE.U32.AND P0, PT, R30, RZ, PT ;  /* 0x000000ff1e00720c */ /* 0x004fc80003f05070 */
[----:B------:R-:W-:-:S13]  /*0830*/  ISETP.NE.AND.EX P0, PT, R31, RZ, PT, P0 ;  /* 0x000000ff1f00720c */ /* 0x000fda0003f05300 */
[----:B0-----:R-:W-:Y:S05]  /*0840*/  @!P0 BRA `(.L_x_18) ;  /* 0x00000000003c8947 */ /* 0x001fea0003800000 */
[----:B------:R-:W-:Y:S02]  /*0850*/  IMAD.MOV.U32 R2, RZ, RZ, R30 ;  /* 0x000000ffff027224 */ /* 0x000fe400078e001e */
[----:B------:R-:W-:-:S07]  /*0860*/  IMAD.MOV.U32 R3, RZ, RZ, R31 ;  /* 0x000000ffff037224 */ /* 0x000fce00078e001f */
.L_x_22:
[----:B------:R-:W2:Y:S01]  /*0870*/  LD.E R5, desc[UR36][R2.64+0x8] ;  /* 0x0000082402057980 */ /* 0x000ea2000c101900 */
[----:B------:R-:W-:Y:S01]  /*0880*/  BSSY.RELIABLE B0, `(.L_x_19) ;  /* 0x0000007000007945 */ /* 0x000fe20003800100 */
[----:B--2--5:R-:W-:-:S13]  /*0890*/  ISETP.NE.AND P0, PT, R5, R6, PT ;  /* 0x000000060500720c */ /* 0x024fda0003f05270 */
[----:B------:R-:W-:Y:S05]  /*08a0*/  @P0 BRA `(.L_x_20) ;  /* 0x0000000000100947 */ /* 0x000fea0003800000 */
[----:B------:R-:W2:Y:S02]  /*08b0*/  LD.E R0, desc[UR36][R2.64+0xc] ;  /* 0x00000c2402007980 */ /* 0x000ea4000c101900 */
[----:B--2---:R-:W-:-:S13]  /*08c0*/  ISETP.NE.AND P0, PT, R0, R7, PT ;  /* 0x000000070000720c */ /* 0x004fda0003f05270 */
[----:B------:R-:W-:Y:S05]  /*08d0*/  @!P0 BREAK.RELIABLE B0 ;  /* 0x0000000000008942 */ /* 0x000fea0003800100 */
[----:B------:R-:W-:Y:S05]  /*08e0*/  @!P0 BRA `(.L_x_21) ;  /* 0x0000000c00d48947 */ /* 0x000fea0003800000 */
.L_x_20:
[----:B------:R-:W-:Y:S05]  /*08f0*/  BSYNC.RELIABLE B0 ;  /* 0x0000000000007941 */ /* 0x000fea0003800100 */
.L_x_19:
[----:B------:R-:W2:Y:S02]  /*0900*/  LD.E.64 R2, desc[UR36][R2.64+0x28] ;  /* 0x0000282402027980 */ /* 0x000ea4000c101b00 */
[----:B--2---:R-:W-:-:S04]  /*0910*/  ISETP.NE.U32.AND P0, PT, R2, RZ, PT ;  /* 0x000000ff0200720c */ /* 0x004fc80003f05070 */
[----:B------:R-:W-:-:S13]  /*0920*/  ISETP.NE.AND.EX P0, PT, R3, RZ, PT, P0 ;  /* 0x000000ff0300720c */ /* 0x000fda0003f05300 */
[----:B------:R-:W-:Y:S05]  /*0930*/  @P0 BRA `(.L_x_22) ;  /* 0xfffffffc00cc0947 */ /* 0x000fea000383ffff */
.L_x_18:
[----:B------:R-:W2:Y:S01]  /*0940*/  LDL.64 R24, [R1+0xa8] ;  /* 0x0000a80001187983 */ /* 0x000ea20000100a00 */
[----:B------:R-:W-:Y:S01]  /*0950*/  BSSY.RECONVERGENT B7, `(.L_x_23) ;  /* 0x00000cf000077945 */ /* 0x000fe20003800200 */
[----:B--2---:R-:W-:Y:S01]  /*0960*/  VIADD R3, R24, 0xffffffff ;  /* 0xffffffff18037836 */ /* 0x004fe20000000000 */
[----:B-----5:R-:W-:-:S04]  /*0970*/  ISETP.NE.AND P0, PT, R25, R7, PT ;  /* 0x000000071900720c */ /* 0x020fc80003f05270 */
[----:B------:R-:W-:-:S13]  /*0980*/  ISETP.EQ.AND P1, PT, R3, R6, PT ;  /* 0x000000060300720c */ /* 0x000fda0003f22270 */
[----:B------:R-:W-:Y:S05]  /*0990*/  @!P0 BRA P1, `(.L_x_24) ;  /* 0x0000000c00288947 */ /* 0x000fea0000800000 */
[----:B------:R-:W2:Y:S04]  /*09a0*/  LDG.E.64 R8, desc[UR36][R18.64+0x10] ;  /* 0x0000102412087981 */ /* 0x000ea8000c1e1b00 */
[----:B------:R-:W3:Y:S01]  /*09b0*/  LDL R26, [R1+0xb0] ;  /* 0x0000b000011a7983 */ /* 0x000ee20000100800 */
[----:B------:R-:W-:Y:S01]  /*09c0*/  ISETP.NE.U32.AND P0, PT, R16, RZ, PT ;  /* 0x000000ff1000720c */ /* 0x000fe20003f05070 */
[----:B------:R-:W-:Y:S01]  /*09d0*/  IMAD.IADD R5, R25, 0x1, -R7 ;  /* 0x0000000119057824 */ /* 0x000fe200078e0a07 */
[----:B------:R-:W-:Y:S01]  /*09e0*/  BSSY.RECONVERGENT B6, `(.L_x_25) ;  /* 0x0000050000067945 */ /* 0x000fe20003800200 */
[C---:B------:R-:W-:Y:S01]  /*09f0*/  IMAD.IADD R4, R24.reuse, 0x1, -R6 ;  /* 0x0000000118047824 */ /* 0x040fe200078e0a06 */
[----:B------:R-:W-:Y:S02]  /*0a00*/  ISETP.NE.AND.EX P0, PT, R17, RZ, PT, P0 ;  /* 0x000000ff1100720c */ /* 0x000fe40003f05300 */
[----:B------:R-:W-:Y:S01]  /*0a10*/  IABS R5, R5 ;  /* 0x0000000500057213 */ /* 0x000fe20000000000 */
[----:B--2---:R-:W-:Y:S01]  /*0a20*/  IMAD.IADD R0, R24, 0x1, -R8 ;  /* 0x0000000118007824 */ /* 0x004fe200078e0a08 */
[----:B------:R-:W-:Y:S01]  /*0a30*/  IABS R8, R4 ;  /* 0x0000000400087213 */ /* 0x000fe20000000000 */
[----:B------:R-:W-:-:S03]  /*0a40*/  IMAD.IADD R2, R25, 0x1, -R9 ;  /* 0x0000000119027824 */ /* 0x000fc600078e0a09 */
[----:B------:R-:W-:Y:S01]  /*0a50*/  IABS R4, R0 ;  /* 0x0000000000047213 */ /* 0x000fe20000000000 */
[----:B------:R-:W-:Y:S01]  /*0a60*/  IMAD.MOV.U32 R0, RZ, RZ, R5 ;  /* 0x000000ffff007224 */ /* 0x000fe200078e0005 */
[----:B------:R-:W-:-:S03]  /*0a70*/  IABS R2, R2 ;  /* 0x0000000200027213 */ /* 0x000fc60000000000 */
[----:B------:R-:W-:Y:S01]  /*0a80*/  IMAD.IADD R27, R0, 0x1, R8 ;  /* 0x00000001001b7824 */ /* 0x000fe200078e0208 */
[----:B---3--:R-:W-:-:S05]  /*0a90*/  IADD3 R26, PT, PT, R2, R4, R26 ;  /* 0x00000004021a7210 */ /* 0x008fca0007ffe01a */
[----:B------:R-:W-:Y:S01]  /*0aa0*/  IMAD.IADD R28, R26, 0x1, R27 ;  /* 0x000000011a1c7824 */ /* 0x000fe200078e021b */
[----:B------:R-:W-:Y:S06]  /*0ab0*/  @!P0 BRA `(.L_x_26) ;  /* 0x0000000000488947 */ /* 0x000fec0003800000 */
[----:B------:R-:W-:Y:S02]  /*0ac0*/  IMAD.MOV.U32 R4, RZ, RZ, R16 ;  /* 0x000000ffff047224 */ /* 0x000fe400078e0010 */
[----:B------:R-:W-:-:S07]  /*0ad0*/  IMAD.MOV.U32 R5, RZ, RZ, R17 ;  /* 0x000000ffff057224 */ /* 0x000fce00078e0011 */
.L_x_30:
[----:B------:R-:W2:Y:S01]  /*0ae0*/  LD.E R0, desc[UR36][R4.64+0x8] ;  /* 0x0000082404007980 */ /* 0x000ea2000c101900 */
[----:B------:R-:W-:Y:S01]  /*0af0*/  BSSY.RELIABLE B0, `(.L_x_27) ;  /* 0x000000a000007945 */ /* 0x000fe20003800100 */
[----:B--2---:R-:W-:-:S13]  /*0b00*/  ISETP.NE.AND P0, PT, R0, R3, PT ;  /* 0x000000030000720c */ /* 0x004fda0003f05270 */
[----:B------:R-:W-:Y:S05]  /*0b10*/  @P0 BRA `(.L_x_28) ;  /* 0x00000000001c0947 */ /* 0x000fea0003800000 */
[----:B------:R-:W2:Y:S02]  /*0b20*/  LD.E R0, desc[UR36][R4.64+0xc] ;  /* 0x00000c2404007980 */ /* 0x000ea4000c101900 */
[----:B--2---:R-:W-:-:S13]  /*0b30*/  ISETP.NE.AND P0, PT, R0, R25, PT ;  /* 0x000000190000720c */ /* 0x004fda0003f05270 */
[----:B------:R-:W-:Y:S05]  /*0b40*/  @P0 BRA `(.L_x_28) ;  /* 0x0000000000100947 */ /* 0x000fea0003800000 */
[----:B------:R-:W2:Y:S02]  /*0b50*/  LD.E R9, desc[UR36][R4.64+0x18] ;  /* 0x0000182404097980 */ /* 0x000ea4000c101900 */
[----:B--2---:R-:W-:-:S13]  /*0b60*/  ISETP.GE.AND P0, PT, R9, R28, PT ;  /* 0x0000001c0900720c */ /* 0x004fda0003f06270 */
[----:B------:R-:W-:Y:S05]  /*0b70*/  @!P0 BREAK.RELIABLE B0 ;  /* 0x0000000000008942 */ /* 0x000fea0003800100 */
[----:B------:R-:W-:Y:S05]  /*0b80*/  @!P0 BRA `(.L_x_29) ;  /* 0x0000000000d48947 */ /* 0x000fea0003800000 */
.L_x_28:
[----:B------:R-:W-:Y:S05]  /*0b90*/  BSYNC.RELIABLE B0 ;  /* 0x0000000000007941 */ /* 0x000fea0003800100 */
.L_x_27:
[----:B------:R-:W2:Y:S02]  /*0ba0*/  LD.E.64 R4, desc[UR36][R4.64+0x28] ;  /* 0x0000282404047980 */ /* 0x000ea4000c101b00 */
[----:B--2---:R-:W-:-:S04]  /*0bb0*/  ISETP.NE.U32.AND P0, PT, R4, RZ, PT ;  /* 0x000000ff0400720c */ /* 0x004fc80003f05070 */
[----:B------:R-:W-:-:S13]  /*0bc0*/  ISETP.NE.AND.EX P0, PT, R5, RZ, PT, P0 ;  /* 0x000000ff0500720c */ /* 0x000fda0003f05300 */
[----:B------:R-:W-:Y:S05]  /*0bd0*/  @P0 BRA `(.L_x_30) ;  /* 0xfffffffc00c00947 */ /* 0x000fea000383ffff */
.L_x_26:
[----:B------:R-:W-:-:S04]  /*0be0*/  ISETP.NE.U32.AND P0, PT, R30, RZ, PT ;  /* 0x000000ff1e00720c */ /* 0x000fc80003f05070 */
[----:B------:R-:W-:-:S13]  /*0bf0*/  ISETP.NE.AND.EX P0, PT, R31, RZ, PT, P0 ;  /* 0x000000ff1f00720c */ /* 0x000fda0003f05300 */
[----:B------:R-:W-:Y:S05]  /*0c00*/  @!P0 BRA `(.L_x_31) ;  /* 0x0000000000488947 */ /* 0x000fea0003800000 */
[----:B------:R-:W-:Y:S02]  /*0c10*/  IMAD.MOV.U32 R4, RZ, RZ, R30 ;  /* 0x000000ffff047224 */ /* 0x000fe400078e001e */
[----:B------:R-:W-:-:S07]  /*0c20*/  IMAD.MOV.U32 R5, RZ, RZ, R31 ;  /* 0x000000ffff057224 */ /* 0x000fce00078e001f */
.L_x_34:
        /* <DEDUP_REMOVED lines=11> */
.L_x_33:
[----:B------:R-:W-:Y:S05]  /*0ce0*/  BSYNC.RELIABLE B0 ;  /* 0x0000000000007941 */ /* 0x000fea0003800100 */
.L_x_32:
[----:B------:R-:W2:Y:S02]  /*0cf0*/  LD.E.64 R4, desc[UR36][R4.64+0x28] ;  /* 0x0000282404047980 */ /* 0x000ea4000c101b00 */
[----:B--2---:R-:W-:-:S04]  /*0d00*/  ISETP.NE.U32.AND P0, PT, R4, RZ, PT ;  /* 0x000000ff0400720c */ /* 0x004fc80003f05070 */
[----:B------:R-:W-:-:S13]  /*0d10*/  ISETP.NE.AND.EX P0, PT, R5, RZ, PT, P0 ;  /* 0x000000ff0500720c */ /* 0x000fda0003f05300 */
[----:B------:R-:W-:Y:S05]  /*0d20*/  @P0 BRA `(.L_x_34) ;  /* 0xfffffffc00c00947 */ /* 0x000fea000383ffff */
.L_x_31:
[----:B------:R-:W-:Y:S01]  /*0d30*/  MOV R0, 0x158 ;  /* 0x0000015800007802 */ /* 0x000fe20000000f00 */
[----:B------:R-:W-:Y:S01]  /*0d40*/  IMAD.MOV.U32 R4, RZ, RZ, 0x30 ;  /* 0x00000030ff047424 */ /* 0x000fe200078e00ff */
[----:B------:R-:W-:Y:S01]  /*0d50*/  CS2R R32, SRZ ;  /* 0x0000000000207805 */ /* 0x000fe2000001ff00 */
[----:B------:R-:W-:Y:S01]  /*0d60*/  IMAD.MOV.U32 R5, RZ, RZ, RZ ;  /* 0x000000ffff057224 */ /* 0x000fe200078e00ff */
[----:B------:R0:W1:Y:S06]  /*0d70*/  LDC.64 R2, c[0x4][R0] ;  /* 0x0100000000027b82 */ /* 0x00006c0000000a00 */
[----:B------:R-:W-:-:S07]  /*0d80*/  LEPC R20, `(.L_x_35) ;  /* 0x000000001014794e */ /* 0x000fce0000000000 */
[----:B01----:R-:W-:Y:S05]  /*0d90*/  CALL.ABS.NOINC R2 ;  /* 0x0000000002007343 */ /* 0x003fea0003c00000 */
.L_x_35:
[----:B------:R-:W-:Y:S01]  /*0da0*/  BSSY.RECONVERGENT B0, `(.L_x_36) ;  /* 0x0000009000007945 */ /* 0x000fe20003800200 */
.L_x_37:
        /* <DEDUP_REMOVED lines=9> */
.L_x_36:
[----:B------:R-:W-:Y:S01]  /*0e40*/  VIADD R2, R24, 0xffffffff ;  /* 0xffffffff18027836 */ /* 0x000fe20000000000 */
[----:B------:R-:W-:Y:S01]  /*0e50*/  ST.E.64 desc[UR36][R4.64+0x10], R26 ;  /* 0x0000101a04007985 */ /* 0x000fe2000c101b24 */
[----:B------:R-:W-:-:S03]  /*0e60*/  IMAD.MOV.U32 R3, RZ, RZ, R25 ;  /* 0x000000ffff037224 */ /* 0x000fc600078e0019 */
[----:B------:R0:W-:Y:S04]  /*0e70*/  ST.E.64 desc[UR36][R4.64+0x28], R16 ;  /* 0x0000281004007985 */ /* 0x0001e8000c101b24 */
[----:B------:R1:W-:Y:S04]  /*0e80*/  ST.E desc[UR36][R4.64+0x18], R28 ;  /* 0x0000181c04007985 */ /* 0x0003e8000c101924 */
[----:B------:R1:W-:Y:S04]  /*0e90*/  ST.E.64 desc[UR36][R4.64+0x8], R2 ;  /* 0x0000080204007985 */ /* 0x0003e8000c101b24 */
[----:B------:R1:W-:Y:S04]  /*0ea0*/  ST.E.64 desc[UR36][R4.64+0x20], R22 ;  /* 0x0000201604007985 */ /* 0x0003e8000c101b24 */
[----:B------:R1:W5:Y:S01]  /*0eb0*/  LDG.E.64 R6, desc[UR36][R18.64+0x38] ;  /* 0x0000382412067981 */ /* 0x000362000c1e1b00 */
[----:B0-----:R-:W-:-:S02]  /*0ec0*/  IMAD.MOV.U32 R16, RZ, RZ, R4 ;  /* 0x000000ffff107224 */ /* 0x001fc400078e0004 */
[----:B------:R-:W-:-:S07]  /*0ed0*/  IMAD.MOV.U32 R17, RZ, RZ, R5 ;  /* 0x000000ffff117224 */ /* 0x000fce00078e0005 */
.L_x_29:
[----:B------:R-:W-:Y:S05]  /*0ee0*/  BSYNC.RECONVERGENT B6 ;  /* 0x0000000000067941 */ /* 0x000fea0003800200 */
.L_x_25:
[----:B------:R-:W-:Y:S01]  /*0ef0*/  VIADD R8, R25, 0xffffffff ;  /* 0xffffffff19087836 */ /* 0x000fe20000000000 */
[----:B-----5:R-:W-:-:S04]  /*0f00*/  ISETP.EQ.AND P1, PT, R24, R6, PT ;  /* 0x000000061800720c */ /* 0x020fc80003f22270 */
[----:B------:R-:W-:-:S13]  /*0f10*/  ISETP.NE.AND P0, PT, R8, R7, PT ;  /* 0x000000070800720c */ /* 0x000fda0003f05270 */
[----:B------:R-:W-:Y:S05]  /*0f20*/  @!P0 BRA P1, `(.L_x_24) ;  /* 0x0000000400c48947 */ /* 0x000fea0000800000 */
[----:B------:R-:W2:Y:S04]  /*0f30*/  LDG.E.64 R10, desc[UR36][R18.64+0x10] ;  /* 0x00001024120a7981 */ /* 0x000ea8000c1e1b00 */
[----:B------:R-:W3:Y:S01]  /*0f40*/  LDL R26, [R1+0xb0] ;  /* 0x0000b000011a7983 */ /* 0x000ee20000100800 */
[----:B------:R-:W-:Y:S01]  /*0f50*/  ISETP.NE.U32.AND P0, PT, R16, RZ, PT ;  /* 0x000000ff1000720c */ /* 0x000fe20003f05070 */
[----:B-1----:R-:W-:Y:S01]  /*0f60*/  IMAD.IADD R4, R25, 0x1, -R7 ;  /* 0x0000000119047824 */ /* 0x002fe200078e0a07 */
[----:B------:R-:W-:Y:S01]  /*0f70*/  BSSY.RECONVERGENT B6, `(.L_x_38) ;  /* 0x0000050000067945 */ /* 0x000fe20003800200 */
[----:B------:R-:W-:Y:S01]  /*0f80*/  IMAD.IADD R3, R24, 0x1, -R6 ;  /* 0x0000000118037824 */ /* 0x000fe200078e0a06 */
[----:B------:R-:W-:Y:S02]  /*0f90*/  ISETP.NE.AND.EX P0, PT, R17, RZ, PT, P0 ;  /* 0x000000ff1100720c */ /* 0x000fe40003f05300 */
[----:B------:R-:W-:-:S02]  /*0fa0*/  IABS R4, R4 ;  /* 0x0000000400047213 */ /* 0x000fc40000000000 */
[----:B------:R-:W-:Y:S01]  /*0fb0*/  IABS R5, R3 ;  /* 0x0000000300057213 */ /* 0x000fe20000000000 */
[----:B--2---:R-:W-:Y:S02]  /*0fc0*/  IMAD.IADD R0, R24, 0x1, -R10 ;  /* 0x0000000118007824 */ /* 0x004fe400078e0a0a */
        /* <DEDUP_REMOVED lines=10> */
.L_x_43:
        /* <DEDUP_REMOVED lines=11> */
.L_x_41:
[----:B------:R-:W-:Y:S05]  /*1120*/  BSYNC.RELIABLE B0 ;  /* 0x0000000000007941 */ /* 0x000fea0003800100 */
.L_x_40:
[----:B------:R-:W2:Y:S02]  /*1130*/  LD.E.64 R2, desc[UR36][R2.64+0x28] ;  /* 0x0000282402027980 */ /* 0x000ea4000c101b00 */
[----:B--2---:R-:W-:-:S04]  /*1140*/  ISETP.NE.U32.AND P0, PT, R2, RZ, PT ;  /* 0x000000ff0200720c */ /* 0x004fc80003f05070 */
[----:B------:R-:W-:-:S13]  /*1150*/  ISETP.NE.AND.EX P0, PT, R3, RZ, PT, P0 ;  /* 0x000000ff0300720c */ /* 0x000fda0003f05300 */
[----:B------:R-:W-:Y:S05]  /*1160*/  @P0 BRA `(.L_x_43) ;  /* 0xfffffffc00c00947 */ /* 0x000fea000383ffff */
.L_x_39:
[----:B------:R-:W-:-:S04]  /*1170*/  ISETP.NE.U32.AND P0, PT, R30, RZ, PT ;  /* 0x000000ff1e00720c */ /* 0x000fc80003f05070 */
[----:B------:R-:W-:-:S13]  /*1180*/  ISETP.NE.AND.EX P0, PT, R31, RZ, PT, P0 ;  /* 0x000000ff1f00720c */ /* 0x000fda0003f05300 */
[----:B------:R-:W-:Y:S05]  /*1190*/  @!P0 BRA `(.L_x_44) ;  /* 0x0000000000488947 */ /* 0x000fea0003800000 */
[----:B------:R-:W-:Y:S02]  /*11a0*/  IMAD.MOV.U32 R2, RZ, RZ, R30 ;  /* 0x000000ffff027224 */ /* 0x000fe400078e001e */
[----:B------:R-:W-:-:S07]  /*11b0*/  IMAD.MOV.U32 R3, RZ, RZ, R31 ;  /* 0x000000ffff037224 */ /* 0x000fce00078e001f */
.L_x_47:
        /* <DEDUP_REMOVED lines=11> */
.L_x_46:
[----:B------:R-:W-:Y:S05]  /*1270*/  BSYNC.RELIABLE B0 ;  /* 0x0000000000007941 */ /* 0x000fea0003800100 */
.L_x_45:
[----:B------:R-:W2:Y:S02]  /*1280*/  LD.E.64 R2, desc[UR36][R2.64+0x28] ;  /* 0x0000282402027980 */ /* 0x000ea4000c101b00 */
[----:B--2---:R-:W-:-:S04]  /*1290*/  ISETP.NE.U32.AND P0, PT, R2, RZ, PT ;  /* 0x000000ff0200720c */ /* 0x004fc80003f05070 */
[----:B------:R-:W-:-:S13]  /*12a0*/  ISETP.NE.AND.EX P0, PT, R3, RZ, PT, P0 ;  /* 0x000000ff0300720c */ /* 0x000fda0003f05300 */
[----:B------:R-:W-:Y:S05]  /*12b0*/  @P0 BRA `(.L_x_47) ;  /* 0xfffffffc00c00947 */ /* 0x000fea000383ffff */
.L_x_44:
[----:B------:R-:W-:Y:S01]  /*12c0*/  MOV R0, 0x158 ;  /* 0x0000015800007802 */ /* 0x000fe20000000f00 */
[----:B------:R-:W-:Y:S01]  /*12d0*/  IMAD.MOV.U32 R4, RZ, RZ, 0x30 ;  /* 0x00000030ff047424 */ /* 0x000fe200078e00ff */
[----:B------:R-:W-:Y:S01]  /*12e0*/  CS2R R32, SRZ ;  /* 0x0000000000207805 */ /* 0x000fe2000001ff00 */
[----:B------:R-:W-:Y:S01]  /*12f0*/  IMAD.MOV.U32 R5, RZ, RZ, RZ ;  /* 0x000000ffff057224 */ /* 0x000fe200078e00ff */
[----:B------:R0:W1:Y:S06]  /*1300*/  LDC.64 R2, c[0x4][R0] ;  /* 0x0100000000027b82 */ /* 0x00006c0000000a00 */
[----:B------:R-:W-:-:S07]  /*1310*/  LEPC R20, `(.L_x_48) ;  /* 0x000000001014794e */ /* 0x000fce0000000000 */
[----:B01----:R-:W-:Y:S05]  /*1320*/  CALL.ABS.NOINC R2 ;  /* 0x0000000002007343 */ /* 0x003fea0003c00000 */
.L_x_48:
[----:B------:R-:W-:Y:S01]  /*1330*/  BSSY.RECONVERGENT B0, `(.L_x_49) ;  /* 0x0000009000007945 */ /* 0x000fe20003800200 */
.L_x_50:
        /* <DEDUP_REMOVED lines=9> */
.L_x_49:
[----:B------:R-:W-:Y:S01]  /*13d0*/  VIADD R3, R25, 0xffffffff ;  /* 0xffffffff19037836 */ /* 0x000fe20000000000 */
[----:B------:R-:W-:Y:S01]  /*13e0*/  ST.E.64 desc[UR36][R4.64+0x10], R26 ;  /* 0x0000101a04007985 */ /* 0x000fe2000c101b24 */
[----:B------:R-:W-:-:S03]  /*13f0*/  IMAD.MOV.U32 R2, RZ, RZ, R24 ;  /* 0x000000ffff027224 */ /* 0x000fc600078e0018 */
[----:B------:R-:W-:Y:S04]  /*1400*/  ST.E.64 desc[UR36][R4.64+0x20], R22 ;  /* 0x0000201604007985 */ /* 0x000fe8000c101b24 */
[----:B------:R0:W-:Y:S04]  /*1410*/  ST.E.64 desc[UR36][R4.64+0x28], R16 ;  /* 0x0000281004007985 */ /* 0x0001e8000c101b24 */
[----:B------:R1:W-:Y:S04]  /*1420*/  ST.E desc[UR36][R4.64+0x18], R28 ;  /* 0x0000181c04007985 */ /* 0x0003e8000c101924 */
[----:B------:R1:W-:Y:S04]  /*1430*/  ST.E.64 desc[UR36][R4.64+0x8], R2 ;  /* 0x0000080204007985 */ /* 0x0003e8000c101b24 */
[----:B------:R1:W5:Y:S01]  /*1440*/  LDG.E.64 R6, desc[UR36][R18.64+0x38] ;  /* 0x0000382412067981 */ /* 0x000362000c1e1b00 */
[----:B0-----:R-:W-:-:S02]  /*1450*/  IMAD.MOV.U32 R16, RZ, RZ, R4 ;  /* 0x000000ffff107224 */ /* 0x001fc400078e0004 */
[----:B------:R-:W-:-:S07]  /*1460*/  IMAD.MOV.U32 R17, RZ, RZ, R5 ;  /* 0x000000ffff117224 */ /* 0x000fce00078e0005 */
.L_x_42:
[----:B------:R-:W-:Y:S05]  /*1470*/  BSYNC.RECONVERGENT B6 ;  /* 0x0000000000067941 */ /* 0x000fea0003800200 */
.L_x_38:
[----:B------:R-:W-:Y:S01]  /*1480*/  VIADD R0, R25, 0x1 ;  /* 0x0000000119007836 */ /* 0x000fe20000000000 */
[----:B-----5:R-:W-:-:S04]  /*1490*/  ISETP.EQ.AND P1, PT, R24, R6, PT ;  /* 0x000000061800720c */ /* 0x020fc80003f22270 */
[----:B------:R-:W-:-:S13]  /*14a0*/  ISETP.NE.AND P0, PT, R0, R7, PT ;  /* 0x000000070000720c */ /* 0x000fda0003f05270 */
[----:B------:R-:W-:Y:S05]  /*14b0*/  @!P0 BRA P1, `(.L_x_24) ;  /* 0x0000000000608947 */ /* 0x000fea0000800000 */
[----:B-1----:R-:W-:Y:S01]  /*14c0*/  MOV R2, 0x158 ;  /* 0x0000015800027802 */ /* 0x002fe20000000f00 */
[----:B------:R-:W-:Y:S01]  /*14d0*/  BSSY.RECONVERGENT B0, `(.L_x_51) ;  /* 0x000000b000007945 */ /* 0x000fe20003800200 */
[----:B------:R-:W-:Y:S02]  /*14e0*/  ISETP.NE.U32.AND P0, PT, R16, RZ, PT ;  /* 0x000000ff1000720c */ /* 0x000fe40003f05070 */
[----:B------:R-:W-:Y:S02]  /*14f0*/  ISETP.NE.U32.AND P1, PT, R30, RZ, PT ;  /* 0x000000ff1e00720c */ /* 0x000fe40003f25070 */
[----:B------:R-:W0:Y:S01]  /*1500*/  LDC.64 R2, c[0x4][R2] ;  /* 0x0100000002027b82 */ /* 0x000e220000000a00 */
[----:B------:R-:W-:Y:S02]  /*1510*/  ISETP.NE.AND.EX P0, PT, R17, RZ, PT, P0 ;  /* 0x000000ff1100720c */ /* 0x000fe40003f05300 */
[----:B------:R-:W-:-:S11]  /*1520*/  ISETP.NE.AND.EX P1, PT, R31, RZ, PT, P1 ;  /* 0x000000ff1f00720c */ /* 0x000fd60003f25310 */
[----:B------:R-:W-:Y:S05]  /*1530*/  @!P0 BRA `(.L_x_52) ;  /* 0x0000000000108947 */ /* 0x000fea0003800000 */
.L_x_53:
[----:B------:R-:W2:Y:S02]  /*1540*/  LD.E.64 R16, desc[UR36][R16.64+0x28] ;  /* 0x0000282410107980 */ /* 0x000ea4000c101b00 */
[----:B--2---:R-:W-:-:S04]  /*1550*/  ISETP.NE.U32.AND P0, PT, R16, RZ, PT ;  /* 0x000000ff1000720c */ /* 0x004fc80003f05070 */
[----:B------:R-:W-:-:S13]  /*1560*/  ISETP.NE.AND.EX P0, PT, R17, RZ, PT, P0 ;  /* 0x000000ff1100720c */ /* 0x000fda0003f05300 */
[----:B------:R-:W-:Y:S05]  /*1570*/  @P0 BRA `(.L_x_53) ;  /* 0xfffffffc00f00947 */ /* 0x000fea000383ffff */
.L_x_52:
[----:B------:R-:W-:Y:S05]  /*1580*/  BSYNC.RECONVERGENT B0 ;  /* 0x0000000000007941 */ /* 0x000fea0003800200 */
.L_x_51:
[----:B------:R-:W-:Y:S04]  /*1590*/  BSSY.RECONVERGENT B0, `(.L_x_54) ;  /* 0x0000006000007945 */ /* 0x000fe80003800200 */
[----:B------:R-:W-:Y:S05]  /*15a0*/  @!P1 BRA `(.L_x_55) ;  /* 0x0000000000109947 */ /* 0x000fea0003800000 */
.L_x_56:
[----:B------:R-:W2:Y:S02]  /*15b0*/  LD.E.64 R30, desc[UR36][R30.64+0x28] ;  /* 0x000028241e1e7980 */ /* 0x000ea4000c101b00 */
[----:B--2---:R-:W-:-:S04]  /*15c0*/  ISETP.NE.U32.AND P0, PT, R30, RZ, PT ;  /* 0x000000ff1e00720c */ /* 0x004fc80003f05070 */
[----:B------:R-:W-:-:S13]  /*15d0*/  ISETP.NE.AND.EX P0, PT, R31, RZ, PT, P0 ;  /* 0x000000ff1f00720c */ /* 0x000fda0003f05300 */
[----:B------:R-:W-:Y:S05]  /*15e0*/  @P0 BRA `(.L_x_56) ;  /* 0xfffffffc00f00947 */ /* 0x000fea000383ffff */
.L_x_55:
[----:B------:R-:W-:Y:S05]  /*15f0*/  BSYNC.RECONVERGENT B0 ;  /* 0x0000000000007941 */ /* 0x000fea0003800200 */
.L_x_54:
[----:B------:R-:W-:Y:S02]  /*1600*/  IMAD.MOV.U32 R4, RZ, RZ, 0x30 ;  /* 0x00000030ff047424 */ /* 0x000fe400078e00ff */
[----:B------:R-:W-:-:S07]  /*1610*/  IMAD.MOV.U32 R5, RZ, RZ, RZ ;  /* 0x000000ffff057224 */ /* 0x000fce00078e00ff */
[----:B------:R-:W-:-:S07]  /*1620*/  LEPC R20, `(.L_x_24) ;  /* 0x000000001014794e */ /* 0x000fce0000000000 */
[----:B0-----:R-:W-:Y:S05]  /*1630*/  CALL.ABS.NOINC R2 ;  /* 0x0000000002007343 */ /* 0x001fea0003c00000 */
.L_x_24:
[----:B------:R-:W-:Y:S05]  /*1640*/  BSYNC.RECONVERGENT B7 ;  /* 0x0000000000077941 */ /* 0x000fea0003800200 */
.L_x_23:
[----:B------:R0:W5:Y:S04]  /*1650*/  LDL R33, [R1+0xa4] ;  /* 0x0000a40001217983 */ /* 0x0001680000100800 */
[----:B-1----:R0:W5:Y:S04]  /*1660*/  LDL R2, [R1+0xb8] ;  /* 0x0000b80001027983 */ /* 0x0021680000100800 */
[----:B------:R0:W5:Y:S04]  /*1670*/  LDL.64 R22, [R1+0xc0] ;  /* 0x0000c00001167983 */ /* 0x0001680000100a00 */
[----:B------:R0:W5:Y:S04]  /*1680*/  LDL.64 R26, [R1+0xa8] ;  /* 0x0000a800011a7983 */ /* 0x0001680000100a00 */
[----:B------:R0:W5:Y:S01]  /*1690*/  LDL.64 R24, [R1+0xb0] ;  /* 0x0000b00001187983 */ /* 0x0001620000100a00 */
[----:B------:R-:W-:Y:S01]  /*16a0*/  MOV R0, 0x158 ;  /* 0x0000015800007802 */ /* 0x000fe20000000f00 */
[----:B------:R-:W-:-:S02]  /*16b0*/  IMAD.MOV.U32 R4, RZ, RZ, 0x30 ;  /* 0x00000030ff047424 */ /* 0x000fc400078e00ff */
[----:B------:R-:W-:Y:S01]  /*16c0*/  IMAD.MOV.U32 R5, RZ, RZ, RZ ;  /* 0x000000ffff057224 */ /* 0x000fe200078e00ff */
[----:B------:R0:W1:Y:S01]  /*16d0*/  LDC.64 R6, c[0x4][R0] ;  /* 0x0100000000067b82 */ /* 0x0000620000000a00 */
[----:B------:R-:W-:Y:S02]  /*16e0*/  IMAD.MOV.U32 R32, RZ, RZ, RZ ;  /* 0x000000ffff207224 */ /* 0x000fe400078e00ff */
[----:B------:R-:W-:Y:S02]  /*16f0*/  IMAD.MOV.U32 R28, RZ, RZ, RZ ;  /* 0x000000ffff1c7224 */ /* 0x000fe400078e00ff */
[----:B------:R-:W-:Y:S02]  /*1700*/  IMAD.MOV.U32 R16, RZ, RZ, R30 ;  /* 0x000000ffff107224 */ /* 0x000fe400078e001e */
[----:B------:R-:W-:-:S07]  /*1710*/  IMAD.MOV.U32 R17, RZ, RZ, R31 ;  /* 0x000000ffff117224 */ /* 0x000fce00078e001f */
[----:B------:R-:W-:-:S07]  /*1720*/  LEPC R20, `(.L_x_57) ;  /* 0x000000001014794e */ /* 0x000fce0000000000 */
[----:B01---5:R-:W-:Y:S05]  /*1730*/  CALL.ABS.NOINC R6 ;  /* 0x0000000006007343 */ /* 0x023fea0003c00000 */
.L_x_57:
[----:B------:R-:W-:Y:S01]  /*1740*/  BSSY.RECONVERGENT B0, `(.L_x_58) ;  /* 0x0000009000007945 */ /* 0x000fe20003800200 */
.L_x_59:
        /* <DEDUP_REMOVED lines=9> */
.L_x_58:
[----:B------:R0:W-:Y:S04]  /*17e0*/  ST.E.64 desc[UR36][R4.64+0x8], R26 ;  /* 0x0000081a04007985 */ /* 0x0001e8000c101b24 */
[----:B------:R0:W-:Y:S04]  /*17f0*/  ST.E.64 desc[UR36][R4.64+0x10], R24 ;  /* 0x0000101804007985 */ /* 0x0001e8000c101b24 */
[----:B------:R0:W-:Y:S04]  /*1800*/  ST.E.64 desc[UR36][R4.64+0x20], R22 ;  /* 0x0000201604007985 */ /* 0x0001e8000c101b24 */
[----:B------:R0:W-:Y:S04]  /*1810*/  ST.E.64 desc[UR36][R4.64+0x28], R16 ;  /* 0x0000281004007985 */ /* 0x0001e8000c101b24 */
[----:B------:R0:W-:Y:S04]  /*1820*/  ST.E desc[UR36][R4.64+0x4], R33 ;  /* 0x0000042104007985 */ /* 0x0001e8000c101924 */
[----:B------:R0:W-:Y:S02]  /*1830*/  ST.E desc[UR36][R4.64+0x18], R2 ;  /* 0x0000180204007985 */ /* 0x0001e4000c101924 */
.L_x_21:
[----:B------:R-:W-:Y:S05]  /*1840*/  BSYNC.RECONVERGENT B8 ;  /* 0x0000000000087941 */ /* 0x000fea0003800200 */
.L_x_17:
[----:B------:R-:W-:Y:S01]  /*1850*/  STG.E desc[UR36][R18.64+0x4], R29 ;  /* 0x0000041d12007986 */ /* 0x000fe2000c101924 */
[----:B------:R-:W-:Y:S05]  /*1860*/  EXIT ;  /* 0x000000000000794d */ /* 0x000fea0003800000 */
.L_x_60:
        /* <DEDUP_REMOVED lines=9> */
.L_x_71:


//--------------------- .text._Z5carDTP7AgentDTi  --------------------------
	.section	.text._Z5carDTP7AgentDTi,"ax",@progbits
	.align	128
        .global         _Z5carDTP7AgentDTi
        .type           _Z5carDTP7AgentDTi,@function
        .size           _Z5carDTP7AgentDTi,(.L_x_72 - _Z5carDTP7AgentDTi)
        .other          _Z5carDTP7AgentDTi,@"STO_CUDA_ENTRY STV_DEFAULT"
_Z5carDTP7AgentDTi:
.text._Z5carDTP7AgentDTi:
[----:B------:R-:W-:Y:S01]  /*0000*/  LDC R1, c[0x0][0x37c] ;  /* 0x0000df00ff017b82 */ /* 0x000fe20000000800 */
[----:B------:R-:W0:Y:S07]  /*0010*/  S2R R0, SR_TID.X ;  /* 0x0000000000007919 */ /* 0x000e2e0000002100 */
[----:B------:R-:W0:Y:S01]  /*0020*/  S2UR UR4, SR_CTAID.X ;  /* 0x00000000000479c3 */ /* 0x000e220000002500 */
[----:B------:R-:W1:Y:S07]  /*0030*/  LDCU UR5, c[0x0][0x388] ;  /* 0x00007100ff0577ac */ /* 0x000e6e0008000800 */
[----:B------:R-:W0:Y:S02]  /*0040*/  LDC R5, c[0x0][0x360] ;  /* 0x0000d800ff057b82 */ /* 0x000e240000000800 */
[----:B0-----:R-:W-:-:S05]  /*0050*/  IMAD R5, R5, UR4, R0 ;  /* 0x0000000405057c24 */ /* 0x001fca000f8e0200 */
[----:B-1----:R-:W-:-:S13]  /*0060*/  ISETP.GE.AND P0, PT, R5, UR5, PT ;  /* 0x0000000505007c0c */ /* 0x002fda000bf06270 */
[----:B------:R-:W-:Y:S05]  /*0070*/  @P0 EXIT ;  /* 0x000000000000094d */ /* 0x000fea0003800000 */
[----:B------:R-:W0:Y:S01]  /*0080*/  LDC.64 R2, c[0x0][0x380] ;  /* 0x0000e000ff027b82 */ /* 0x000e220000000a00 */
[----:B------:R-:W1:Y:S01]  /*0090*/  LDCU.64 UR4, c[0x0][0x358] ;  /* 0x00006b00ff0477ac */ /* 0x000e620008000a00 */
[----:B0-----:R-:W-:-:S05]  /*00a0*/  IMAD.WIDE R2, R5, 0x20, R2 ;  /* 0x0000002005027825 */ /* 0x001fca00078e0202 */
[----:B-1----:R-:W2:Y:S02]  /*00b0*/  LDG.E R0, desc[UR4][R2.64+0x8] ;  /* 0x0000080402007981 */ /* 0x002ea4000c1e1900 */
[----:B--2---:R-:W-:-:S13]  /*00c0*/  ISETP.NE.AND P0, PT, R0, 0x1, PT ;  /* 0x000000010000780c */ /* 0x004fda0003f05270 */
[----:B------:R-:W-:Y:S05]  /*00d0*/  @P0 BRA `(.L_x_61) ;  /* 0x0000000000200947 */ /* 0x000fea0003800000 */
[----:B------:R-:W2:Y:S02]  /*00e0*/  LDG.E R0, desc[UR4][R2.64+0xc] ;  /* 0x00000c0402007981 */ /* 0x000ea4000c1e1900 */
[----:B--2---:R-:W-:-:S13]  /*00f0*/  ISETP.NE.AND P0, PT, R0, 0x1, PT ;  /* 0x000000010000780c */ /* 0x004fda0003f05270 */
[----:B------:R-:W-:-:S05]  /*0100*/  @!P0 IMAD.MOV.U32 R5, RZ, RZ, 0x1 ;  /* 0x00000001ff058424 */ /* 0x000fca00078e00ff */
[----:B------:R0:W-:Y:S01]  /*0110*/  @!P0 STG.E desc[UR4][R2.64+0x4], R5 ;  /* 0x0000040502008986 */ /* 0x0001e2000c101904 */
[----:B------:R-:W-:Y:S05]  /*0120*/  @!P0 EXIT ;  /* 0x000000000000894d */ /* 0x000fea0003800000 */
[----:B0-----:R-:W-:-:S05]  /*0130*/  IMAD.MOV.U32 R5, RZ, RZ, 0x2 ;  /* 0x00000002ff057424 */ /* 0x001fca00078e00ff */
[----:B------:R-:W-:Y:S01]  /*0140*/  STG.E desc[UR4][R2.64+0x4], R5 ;  /* 0x0000040502007986 */ /* 0x000fe2000c101904 */
[----:B------:R-:W-:Y:S05]  /*0150*/  EXIT ;  /* 0x000000000000794d */ /* 0x000fea0003800000 */
.L_x_61:
[----:B------:R-:W2:Y:S02]  /*0160*/  LDG.E R0, desc[UR4][R2.64+0xc] ;  /* 0x00000c0402007981 */ /* 0x000ea4000c1e1900 */
[----:B--2---:R-:W-:-:S13]  /*0170*/  ISETP.NE.AND P0, PT, R0, 0x1, PT ;  /* 0x000000010000780c */ /* 0x004fda0003f05270 */
[----:B------:R-:W-:-:S05]  /*0180*/  @!P0 MOV R5, 0x3 ;  /* 0x0000000300058802 */ /* 0x000fca0000000f00 */
[----:B------:R0:W-:Y:S01]  /*0190*/  @!P0 STG.E desc[UR4][R2.64+0x4], R5 ;  /* 0x0000040502008986 */ /* 0x0001e2000c101904 */
[----:B------:R-:W-:Y:S05]  /*01a0*/  @!P0 EXIT ;  /* 0x000000000000894d */ /* 0x000fea0003800000 */
[----:B0-----:R-:W-:-:S05]  /*01b0*/  IMAD.MOV.U32 R5, RZ, RZ, 0x4 ;  /* 0x00000004ff057424 */ /* 0x001fca00078e00ff */
[----:B------:R-:W-:Y:S01]  /*01c0*/  STG.E desc[UR4][R2.64+0x4], R5 ;  /* 0x0000040502007986 */ /* 0x000fe2000c101904 */
[----:B------:R-:W-:Y:S05]  /*01d0*/  EXIT ;  /* 0x000000000000794d */ /* 0x000fea0003800000 */
.L_x_62:
        /* <DEDUP_REMOVED lines=10> */
.L_x_72:


//--------------------- .text._Z6carFSMP8AgentFSMi --------------------------
	.section	.text._Z6carFSMP8AgentFSMi,"ax",@progbits
	.align	128
        .global         _Z6carFSMP8AgentFSMi
        .type           _Z6carFSMP8AgentFSMi,@function
        .size           _Z6carFSMP8AgentFSMi,(.L_x_73 - _Z6carFSMP8AgentFSMi)
        .other          _Z6carFSMP8AgentFSMi,@"STO_CUDA_ENTRY STV_DEFAULT"
_Z6carFSMP8AgentFSMi:
.text._Z6carFSMP8AgentFSMi:
        /* <DEDUP_REMOVED lines=9> */
[----:B------:R-:W-:Y:S01]  /*0090*/  IMAD.MOV.U32 R0, RZ, RZ, 0x1 ;  /* 0x00000001ff007424 */ /* 0x000fe200078e00ff */
[----:B------:R-:W1:Y:S01]  /*00a0*/  LDCU.64 UR4, c[0x0][0x358] ;  /* 0x00006b00ff0477ac */ /* 0x000e620008000a00 */
[----:B0-----:R-:W-:-:S04]  /*00b0*/  IMAD.WIDE R2, R5, 0x18, R2 ;  /* 0x0000001805027825 */ /* 0x001fc800078e0202 */
[----:B-1----:R-:W-:-:S07]  /*00c0*/  IMAD.MOV.U32 R5, RZ, RZ, 0x1 ;  /* 0x00000001ff057424 */ /* 0x002fce00078e00ff */
.L_x_68:
[----:B------:R-:W-:Y:S01]  /*00d0*/  ISETP.GT.AND P1, PT, R0, 0x2, PT ;  /* 0x000000020000780c */ /* 0x000fe20003f24270 */
[----:B------:R-:W-:Y:S01]  /*00e0*/  BSSY.RECONVERGENT B0, `(.L_x_63) ;  /* 0x0000029000007945 */ /* 0x000fe20003800200 */
[----:B------:R-:W-:-:S04]  /*00f0*/  IADD3 R5, PT, PT, R5, 0x1, RZ ;  /* 0x0000000105057810 */ /* 0x000fc80007ffe0ff */
[----:B------:R-:W-:-:S07]  /*0100*/  ISETP.GE.U32.AND P0, PT, R5, 0x1e, PT ;  /* 0x0000001e0500780c */ /* 0x000fce0003f06070 */
[----:B01234-:R-:W-:Y:S06]  /*0110*/  @P1 BRA `(.L_x_64) ;  /* 0x0000000000681947 */ /* 0x01ffec0003800000 */
[----:B------:R-:W-:-:S13]  /*0120*/  ISETP.NE.AND P1, PT, R0, 0x1, PT ;  /* 0x000000010000780c */ /* 0x000fda0003f25270 */
[----:B------:R-:W-:Y:S05]  /*0130*/  @!P1 BRA `(.L_x_65) ;  /* 0x0000000000509947 */ /* 0x000fea0003800000 */
[----:B------:R-:W2:Y:S04]  /*0140*/  LDG.E R0, desc[UR4][R2.64+0x10] ;  /* 0x0000100402007981 */ /* 0x000ea8000c1e1900 */
[----:B------:R-:W2:Y:S02]  /*0150*/  LDG.E R7, desc[UR4][R2.64+0xc] ;  /* 0x00000c0402077981 */ /* 0x000ea4000c1e1900 */
[----:B--2---:R-:W-:-:S13]  /*0160*/  ISETP.NE.AND P1, PT, R0, R7, PT ;  /* 0x000000070000720c */ /* 0x004fda0003f25270 */
[----:B------:R-:W-:Y:S05]  /*0170*/  @!P1 BRA `(.L_x_66) ;  /* 0x0000000000309947 */ /* 0x000fea0003800000 */
[----:B------:R-:W2:Y:S01]  /*0180*/  LDG.E R0, desc[UR4][R2.64+0x8] ;  /* 0x0000080402007981 */ /* 0x000ea2000c1e1900 */
[----:B------:R-:W-:Y:S01]  /*0190*/  IMAD.MOV.U32 R9, RZ, RZ, 0x3 ;  /* 0x00000003ff097424 */ /* 0x000fe200078e00ff */
[----:B--2---:R-:W-:-:S13]  /*01a0*/  ISETP.GT.AND P1, PT, R0, 0x1, PT ;  /* 0x000000010000780c */ /* 0x004fda0003f24270 */
[----:B------:R-:W-:Y:S01]  /*01b0*/  @P1 VIADD R7, R0, 0xffffffff ;  /* 0xffffffff00071836 */ /* 0x000fe20000000000 */
[----:B------:R-:W-:Y:S01]  /*01c0*/  @P1 MOV R11, 0x2 ;  /* 0x00000002000b1802 */ /* 0x000fe20000000f00 */
[----:B------:R2:W-:Y:S01]  /*01d0*/  @!P1 STG.E desc[UR4][R2.64+0x14], R9 ;  /* 0x0000140902009986 */ /* 0x0005e2000c101904 */
[----:B------:R-:W-:Y:S02]  /*01e0*/  @!P1 IMAD.MOV.U32 R0, RZ, RZ, 0x3 ;  /* 0x00000003ff009424 */ /* 0x000fe400078e00ff */
[----:B------:R-:W-:Y:S01]  /*01f0*/  @P1 IMAD.MOV.U32 R0, RZ, RZ, 0x2 ;  /* 0x00000002ff001424 */ /* 0x000fe200078e00ff */
[----:B------:R2:W-:Y:S04]  /*0200*/  @P1 STG.E desc[UR4][R2.64+0x10], R9 ;  /* 0x0000100902001986 */ /* 0x0005e8000c101904 */
[----:B------:R2:W-:Y:S04]  /*0210*/  @P1 STG.E desc[UR4][R2.64+0x8], R7 ;  /* 0x0000080702001986 */ /* 0x0005e8000c101904 */
[----:B------:R2:W-:Y:S01]  /*0220*/  @P1 STG.E desc[UR4][R2.64+0x14], R11 ;  /* 0x0000140b02001986 */ /* 0x0005e2000c101904 */
[----:B------:R-:W-:Y:S05]  /*0230*/  BRA `(.L_x_67) ;  /* 0x00000000004c7947 */ /* 0x000fea0003800000 */
.L_x_66:
[----:B------:R-:W-:Y:S02]  /*0240*/  HFMA2 R7, -RZ, RZ, 0, 2.384185791015625e-07 ;  /* 0x00000004ff077431 */ /* 0x000fe400000001ff */
[----:B------:R-:W-:-:S03]  /*0250*/  IMAD.MOV.U32 R0, RZ, RZ, 0x4 ;  /* 0x00000004ff007424 */ /* 0x000fc600078e00ff */
[----:B------:R1:W-:Y:S01]  /*0260*/  STG.E desc[UR4][R2.64+0x14], R7 ;  /* 0x0000140702007986 */ /* 0x0003e2000c101904 */
[----:B------:R-:W-:Y:S05]  /*0270*/  BRA `(.L_x_67) ;  /* 0x00000000003c7947 */ /* 0x000fea0003800000 */
.L_x_65:
[----:B------:R-:W-:Y:S01]  /*0280*/  MOV R7, 0x2 ;  /* 0x0000000200077802 */ /* 0x000fe20000000f00 */
[----:B------:R-:W-:-:S04]  /*0290*/  IMAD.MOV.U32 R0, RZ, RZ, 0x2 ;  /* 0x00000002ff007424 */ /* 0x000fc800078e00ff */
[----:B------:R0:W-:Y:S01]  /*02a0*/  STG.E desc[UR4][R2.64+0x14], R7 ;  /* 0x0000140702007986 */ /* 0x0001e2000c101904 */
[----:B------:R-:W-:Y:S05]  /*02b0*/  BRA `(.L_x_67) ;  /* 0x00000000002c7947 */ /* 0x000fea0003800000 */
.L_x_64:
[----:B------:R-:W-:-:S13]  /*02c0*/  ISETP.NE.AND P1, PT, R0, 0x3, PT ;  /* 0x000000030000780c */ /* 0x000fda0003f25270 */
[----:B------:R-:W-:Y:S01]  /*02d0*/  @P1 MOV R7, 0x4 ;  /* 0x0000000400071802 */ /* 0x000fe20000000f00 */
[----:B------:R-:W-:-:S04]  /*02e0*/  @P1 IMAD.MOV.U32 R0, RZ, RZ, 0x4 ;  /* 0x00000004ff001424 */ /* 0x000fc800078e00ff */
[----:B------:R3:W-:Y:S01]  /*02f0*/  @P1 STG.E desc[UR4][R2.64+0x14], R7 ;  /* 0x0000140702001986 */ /* 0x0007e2000c101904 */
[----:B------:R-:W-:Y:S05]  /*0300*/  @P1 BRA `(.L_x_67) ;  /* 0x0000000000181947 */ /* 0x000fea0003800000 */
[----:B------:R-:W3:Y:S01]  /*0310*/  LDG.E R0, desc[UR4][R2.64+0x8] ;  /* 0x0000080402007981 */ /* 0x000ee2000c1e1900 */
[----:B------:R-:W-:-:S05]  /*0320*/  HFMA2 R9, -RZ, RZ, 0, 1.1920928955078125e-07 ;  /* 0x00000002ff097431 */ /* 0x000fca00000001ff */
[----:B------:R4:W-:Y:S01]  /*0330*/  STG.E desc[UR4][R2.64+0x14], R9 ;  /* 0x0000140902007986 */ /* 0x0009e2000c101904 */
[----:B---3--:R-:W-:Y:S01]  /*0340*/  VIADD R7, R0, 0x1 ;  /* 0x0000000100077836 */ /* 0x008fe20000000000 */
[----:B------:R-:W-:-:S04]  /*0350*/  MOV R0, 0x2 ;  /* 0x0000000200007802 */ /* 0x000fc80000000f00 */
[----:B------:R4:W-:Y:S03]  /*0360*/  STG.E desc[UR4][R2.64+0x8], R7 ;  /* 0x0000080702007986 */ /* 0x0009e6000c101904 */
.L_x_67:
[----:B------:R-:W-:Y:S05]  /*0370*/  BSYNC.RECONVERGENT B0 ;  /* 0x0000000000007941 */ /* 0x000fea0003800200 */
.L_x_63:
[----:B------:R-:W-:Y:S05]  /*0380*/  @!P0 BRA `(.L_x_68) ;  /* 0xfffffffc00508947 */ /* 0x000fea000383ffff */
[----:B------:R-:W-:Y:S01]  /*0390*/  STG.E desc[UR4][R2.64+0x4], R5 ;  /* 0x0000040502007986 */ /* 0x000fe2000c101904 */
[----:B------:R-:W-:Y:S05]  /*03a0*/  EXIT ;  /* 0x000000000000794d */ /* 0x000fea0003800000 */
.L_x_69:
        /* <DEDUP_REMOVED lines=13> */
.L_x_73:


//--------------------- .nv.shared.reserved.0     --------------------------
	.section	.nv.shared.reserved.0,"aw",@nobits
	.weak		__nv_reservedSMEM_offset_0_alias
	.size		__nv_reservedSMEM_offset_0_alias, 0, 64
	.other		__nv_reservedSMEM_offset_0_alias,@"STO_CUDA_RESERVED_SHARED STV_DEFAULT"
__nv_reservedSMEM_offset_0_alias:
	.zero		0
	.zero		64


//--------------------- .nv.global                --------------------------
	.section	.nv.global,"aw",@nobits
.nv.global:
	.type		_ZN34_INTERNAL_2dc766de_4_k_cu_b08b61306thrust24THRUST_300001_SM_1000_NS3seqE,@object
	.size		_ZN34_INTERNAL_2dc766de_4_k_cu_b08b61306thrust24THRUST_300001_SM_1000_NS3seqE,(_ZN34_INTERNAL_2dc766de_4_k_cu_b08b61304cuda3std3__48in_placeE - _ZN34_INTERNAL_2dc766de_4_k_cu_b08b61306thrust24THRUST_300001_SM_1000_NS3seqE)
_ZN34_INTERNAL_2dc766de_4_k_cu_b08b61306thrust24THRUST_300001_SM_1000_NS3seqE:
	.zero		1
	.type		_ZN34_INTERNAL_2dc766de_4_k_cu_b08b61304cuda3std3__48in_placeE,@object
	.size		_ZN34_INTERNAL_2dc766de_4_k_cu_b08b61304cuda3std3__48in_placeE,(_ZN34_INTERNAL_2dc766de_4_k_cu_b08b61304cuda3std6ranges3__45__cpo4sizeE - _ZN34_INTERNAL_2dc766de_4_k_cu_b08b61304cuda3std3__48in_placeE)
_ZN34_INTERNAL_2dc766de_4_k_cu_b08b61304cuda3std3__48in_placeE:
	.zero		1
	.type		_ZN34_INTERNAL_2dc766de_4_k_cu_b08b61304cuda3std6ranges3__45__cpo4sizeE,@object
	.size		_ZN34_INTERNAL_2dc766de_4_k_cu_b08b61304cuda3std6ranges3__45__cpo4sizeE,(_ZN34_INTERNAL_2dc766de_4_k_cu_b08b61306thrust24THRUST_300001_SM_1000_NS12placeholders2_3E - _ZN34_INTERNAL_2dc766de_4_k_cu_b08b61304cuda3std6ranges3__45__cpo4sizeE)
_ZN34_INTERNAL_2dc766de_4_k_cu_b08b61304cuda3std6ranges3__45__cpo4sizeE:
	.zero		1
	.type		_ZN34_INTERNAL_2dc766de_4_k_cu_b08b61306thrust24THRUST_300001_SM_1000_NS12placeholders2_3E,@object
	.size		_ZN34_INTERNAL_2dc766de_4_k_cu_b08b61306thrust24THRUST_300001_SM_1000_NS12placeholders2_3E,(_ZN34_INTERNAL_2dc766de_4_k_cu_b08b61304cuda3std3__45__cpo6cbeginE - _ZN34_INTERNAL_2dc766de_4_k_cu_b08b61306thrust24THRUST_300001_SM_1000_NS12placeholders2_3E)
_ZN34_INTERNAL_2dc766de_4_k_cu_b08b61306thrust24THRUST_300001_SM_1000_NS12placeholders2_3E:
	.zero		1
	.type		_ZN34_INTERNAL_2dc766de_4_k_cu_b08b61304cuda3std3__45__cpo6cbeginE,@object
	.size		_ZN34_INTERNAL_2dc766de_4_k_cu_b08b61304cuda3std3__45__cpo6cbeginE,(_ZN34_INTERNAL_2dc766de_4_k_cu_b08b61304cuda3std6ranges3__45__cpo6cbeginE - _ZN34_INTERNAL_2dc766de_4_k_cu_b08b61304cuda3std3__45__cpo6cbeginE)
_ZN34_INTERNAL_2dc766de_4_k_cu_b08b61304cuda3std3__45__cpo6cbeginE:
	.zero		1
	.type		_ZN34_INTERNAL_2dc766de_4_k_cu_b08b61304cuda3std6ranges3__45__cpo6cbeginE,@object
	.size		_ZN34_INTERNAL_2dc766de_4_k_cu_b08b61304cuda3std6ranges3__45__cpo6cbeginE,(_ZN34_INTERNAL_2dc766de_4_k_cu_b08b61306thrust24THRUST_300001_SM_1000_NS12placeholders2_7E - _ZN34_INTERNAL_2dc766de_4_k_cu_b08b61304cuda3std6ranges3__45__cpo6cbeginE)
_ZN34_INTERNAL_2dc766de_4_k_cu_b08b61304cuda3std6ranges3__45__cpo6cbeginE:
	.zero		1
	.type		_ZN34_INTERNAL_2dc766de_4_k_cu_b08b61306thrust24THRUST_300001_SM_1000_NS12placeholders2_7E,@object
	.size		_ZN34_INTERNAL_2dc766de_4_k_cu_b08b61306thrust24THRUST_300001_SM_1000_NS12placeholders2_7E,(_ZN34_INTERNAL_2dc766de_4_k_cu_b08b61304cuda3std3__45__cpo7crbeginE - _ZN34_INTERNAL_2dc766de_4_k_cu_b08b61306thrust24THRUST_300001_SM_1000_NS12placeholders2_7E)
_ZN34_INTERNAL_2dc766de_4_k_cu_b08b61306thrust24THRUST_300001_SM_1000_NS12placeholders2_7E:
	.zero		1
	.type		_ZN34_INTERNAL_2dc766de_4_k_cu_b08b61304cuda3std3__45__cpo7crbeginE,@object
	.size		_ZN34_INTERNAL_2dc766de_4_k_cu_b08b61304cuda3std3__45__cpo7crbeginE,(_ZN34_INTERNAL_2dc766de_4_k_cu_b08b61304cuda3std6ranges3__45__cpo4nextE - _ZN34_INTERNAL_2dc766de_4_k_cu_b08b61304cuda3std3__45__cpo7crbeginE)
_ZN34_INTERNAL_2dc766de_4_k_cu_b08b61304cuda3std3__45__cpo7crbeginE:
	.zero		1
	.type		_ZN34_INTERNAL_2dc766de_4_k_cu_b08b61304cuda3std6ranges3__45__cpo4nextE,@object
	.size		_ZN34_INTERNAL_2dc766de_4_k_cu_b08b61304cuda3std6ranges3__45__cpo4nextE,(_ZN34_INTERNAL_2dc766de_4_k_cu_b08b61304cuda3std6ranges3__45__cpo4swapE - _ZN34_INTERNAL_2dc766de_4_k_cu_b08b61304cuda3std6ranges3__45__cpo4nextE)
_ZN34_INTERNAL_2dc766de_4_k_cu_b08b61304cuda3std6ranges3__45__cpo4nextE:
	.zero		1
	.type		_ZN34_INTERNAL_2dc766de_4_k_cu_b08b61304cuda3std6ranges3__45__cpo4swapE,@object
	.size		_ZN34_INTERNAL_2dc766de_4_k_cu_b08b61304cuda3std6ranges3__45__cpo4swapE,(_ZN34_INTERNAL_2dc766de_4_k_cu_b08b61306thrust24THRUST_300001_SM_1000_NS8cuda_cub10par_nosyncE - _ZN34_INTERNAL_2dc766de_4_k_cu_b08b61304cuda3std6ranges3__45__cpo4swapE)
_ZN34_INTERNAL_2dc766de_4_k_cu_b08b61304cuda3std6ranges3__45__cpo4swapE:
	.zero		1
	.type		_ZN34_INTERNAL_2dc766de_4_k_cu_b08b61306thrust24THRUST_300001_SM_1000_NS8cuda_cub10par_nosyncE,@object
	.size		_ZN34_INTERNAL_2dc766de_4_k_cu_b08b61306thrust24THRUST_300001_SM_1000_NS8cuda_cub10par_nosyncE,(_ZN34_INTERNAL_2dc766de_4_k_cu_b08b61306thrust24THRUST_300001_SM_1000_NS12placeholders2_9E - _ZN34_INTERNAL_2dc766de_4_k_cu_b08b61306thrust24THRUST_300001_SM_1000_NS8cuda_cub10par_nosyncE)
_ZN34_INTERNAL_2dc766de_4_k_cu_b08b61306thrust24THRUST_300001_SM_1000_NS8cuda_cub10par_nosyncE:
	.zero		1
	.type		_ZN34_INTERNAL_2dc766de_4_k_cu_b08b61306thrust24THRUST_300001_SM_1000_NS12placeholders2_9E,@object
	.size		_ZN34_INTERNAL_2dc766de_4_k_cu_b08b61306thrust24THRUST_300001_SM_1000_NS12placeholders2_9E,(_ZN34_INTERNAL_2dc766de_4_k_cu_b08b61304cuda3std3__436_GLOBAL__N__2dc766de_4_k_cu_b08b61306ignoreE - _ZN34_INTERNAL_2dc766de_4_k_cu_b08b61306thrust24THRUST_300001_SM_1000_NS12placeholders2_9E)
_ZN34_INTERNAL_2dc766de_4_k_cu_b08b61306thrust24THRUST_300001_SM_1000_NS12placeholders2_9E:
	.zero		1
	.type		_ZN34_INTERNAL_2dc766de_4_k_cu_b08b61304cuda3std3__436_GLOBAL__N__2dc766de_4_k_cu_b08b61306ignoreE,@object
	.size		_ZN34_INTERNAL_2dc766de_4_k_cu_b08b61304cuda3std3__436_GLOBAL__N__2dc766de_4_k_cu_b08b61306ignoreE,(_ZN34_INTERNAL_2dc766de_4_k_cu_b08b61304cuda3std6ranges3__45__cpo4dataE - _ZN34_INTERNAL_2dc766de_4_k_cu_b08b61304cuda3std3__436_GLOBAL__N__2dc766de_4_k_cu_b08b61306ignoreE)
_ZN34_INTERNAL_2dc766de_4_k_cu_b08b61304cuda3std3__436_GLOBAL__N__2dc766de_4_k_cu_b08b61306ignoreE:
	.zero		1
	.type		_ZN34_INTERNAL_2dc766de_4_k_cu_b08b61304cuda3std6ranges3__45__cpo4dataE,@object
	.size		_ZN34_INTERNAL_2dc766de_4_k_cu_b08b61304cuda3std6ranges3__45__cpo4dataE,(_ZN34_INTERNAL_2dc766de_4_k_cu_b08b61306thrust24THRUST_300001_SM_1000_NS12placeholders2_1E - _ZN34_INTERNAL_2dc766de_4_k_cu_b08b61304cuda3std6ranges3__45__cpo4dataE)
_ZN34_INTERNAL_2dc766de_4_k_cu_b08b61304cuda3std6ranges3__45__cpo4dataE:
	.zero		1
	.type		_ZN34_INTERNAL_2dc766de_4_k_cu_b08b61306thrust24THRUST_300001_SM_1000_NS12placeholders2_1E,@object
	.size		_ZN34_INTERNAL_2dc766de_4_k_cu_b08b61306thrust24THRUST_300001_SM_1000_NS12placeholders2_1E,(_ZN34_INTERNAL_2dc766de_4_k_cu_b08b61304cuda3std3__45__cpo5beginE - _ZN34_INTERNAL_2dc766de_4_k_cu_b08b61306thrust24THRUST_300001_SM_1000_NS12placeholders2_1E)
_ZN34_INTERNAL_2dc766de_4_k_cu_b08b61306thrust24THRUST_300001_SM_1000_NS12placeholders2_1E:
	.zero		1
	.type		_ZN34_INTERNAL_2dc766de_4_k_cu_b08b61304cuda3std3__45__cpo5beginE,@object
	.size		_ZN34_INTERNAL_2dc766de_4_k_cu_b08b61304cuda3std3__45__cpo5beginE,(_ZN34_INTERNAL_2dc766de_4_k_cu_b08b61304cuda3std6ranges3__45__cpo5beginE - _ZN34_INTERNAL_2dc766de_4_k_cu_b08b61304cuda3std3__45__cpo5beginE)
_ZN34_INTERNAL_2dc766de_4_k_cu_b08b61304cuda3std3__45__cpo5beginE:
	.zero		1
	.type		_ZN34_INTERNAL_2dc766de_4_k_cu_b08b61304cuda3std6ranges3__45__cpo5beginE,@object
	.size		_ZN34_INTERNAL_2dc766de_4_k_cu_b08b61304cuda3std6ranges3__45__cpo5beginE,(_ZN34_INTERNAL_2dc766de_4_k_cu_b08b61306thrust24THRUST_300001_SM_1000_NS12placeholders2_5E - _ZN34_INTERNAL_2dc766de_4_k_cu_b08b61304cuda3std6ranges3__45__cpo5beginE)
_ZN34_INTERNAL_2dc766de_4_k_cu_b08b61304cuda3std6ranges3__45__cpo5beginE:
	.zero		1
	.type		_ZN34_INTERNAL_2dc766de_4_k_cu_b08b61306thrust24THRUST_300001_SM_1000_NS12placeholders2_5E,@object
	.size		_ZN34_INTERNAL_2dc766de_4_k_cu_b08b61306thrust24THRUST_300001_SM_1000_NS12placeholders2_5E,(_ZN34_INTERNAL_2dc766de_4_k_cu_b08b61304cuda3std3__45__cpo6rbeginE - _ZN34_INTERNAL_2dc766de_4_k_cu_b08b61306thrust24THRUST_300001_SM_1000_NS12placeholders2_5E)
_ZN34_INTERNAL_2dc766de_4_k_cu_b08b61306thrust24THRUST_300001_SM_1000_NS12placeholders2_5E:
	.zero		1
	.type		_ZN34_INTERNAL_2dc766de_4_k_cu_b08b61304cuda3std3__45__cpo6rbeginE,@object
	.size		_ZN34_INTERNAL_2dc766de_4_k_cu_b08b61304cuda3std3__45__cpo6rbeginE,(_ZN34_INTERNAL_2dc766de_4_k_cu_b08b61304cuda3std6ranges3__45__cpo7advanceE - _ZN34_INTERNAL_2dc766de_4_k_cu_b08b61304cuda3std3__45__cpo6rbeginE)
_ZN34_INTERNAL_2dc766de_4_k_cu_b08b61304cuda3std3__45__cpo6rbeginE:
	.zero		1
	.type		_ZN34_INTERNAL_2dc766de_4_k_cu_b08b61304cuda3std6ranges3__45__cpo7advanceE,@object
	.size		_ZN34_INTERNAL_2dc766de_4_k_cu_b08b61304cuda3std6ranges3__45__cpo7advanceE,(_ZN34_INTERNAL_2dc766de_4_k_cu_b08b61304cuda3std3__47nulloptE - _ZN34_INTERNAL_2dc766de_4_k_cu_b08b61304cuda3std6ranges3__45__cpo7advanceE)
_ZN34_INTERNAL_2dc766de_4_k_cu_b08b61304cuda3std6ranges3__45__cpo7advanceE:
	.zero		1
	.type		_ZN34_INTERNAL_2dc766de_4_k_cu_b08b61304cuda3std3__47nulloptE,@object
	.size		_ZN34_INTERNAL_2dc766de_4_k_cu_b08b61304cuda3std3__47nulloptE,(_ZN34_INTERNAL_2dc766de_4_k_cu_b08b61304cuda3std6ranges3__45__cpo8distanceE - _ZN34_INTERNAL_2dc766de_4_k_cu_b08b61304cuda3std3__47nulloptE)
_ZN34_INTERNAL_2dc766de_4_k_cu_b08b61304cuda3std3__47nulloptE:
	.zero		1
	.type		_ZN34_INTERNAL_2dc766de_4_k_cu_b08b61304cuda3std6ranges3__45__cpo8distanceE,@object
	.size		_ZN34_INTERNAL_2dc766de_4_k_cu_b08b61304cuda3std6ranges3__45__cpo8distanceE,(_ZN34_INTERNAL_2dc766de_4_k_cu_b08b61306thrust24THRUST_300001_SM_1000_NS12placeholders3_10E - _ZN34_INTERNAL_2dc766de_4_k_cu_b08b61304cuda3std6ranges3__45__cpo8distanceE)
_ZN34_INTERNAL_2dc766de_4_k_cu_b08b61304cuda3std6ranges3__45__cpo8distanceE:
	.zero		1
	.type		_ZN34_INTERNAL_2dc766de_4_k_cu_b08b61306thrust24THRUST_300001_SM_1000_NS12placeholders3_10E,@object
	.size		_ZN34_INTERNAL_2dc766de_4_k_cu_b08b61306thrust24THRUST_300001_SM_1000_NS12placeholders3_10E,(_ZN34_INTERNAL_2dc766de_4_k_cu_b08b61304cuda3std3__419piecewise_constructE - _ZN34_INTERNAL_2dc766de_4_k_cu_b08b61306thrust24THRUST_300001_SM_1000_NS12placeholders3_10E)
_ZN34_INTERNAL_2dc766de_4_k_cu_b08b61306thrust24THRUST_300001_SM_1000_NS12placeholders3_10E:
	.zero		1
	.type		_ZN34_INTERNAL_2dc766de_4_k_cu_b08b61304cuda3std3__419piecewise_constructE,@object
	.size		_ZN34_INTERNAL_2dc766de_4_k_cu_b08b61304cuda3std3__419piecewise_constructE,(_ZN34_INTERNAL_2dc766de_4_k_cu_b08b61304cuda3std6ranges3__45__cpo5cdataE - _ZN34_INTERNAL_2dc766de_4_k_cu_b08b61304cuda3std3__419piecewise_constructE)
_ZN34_INTERNAL_2dc766de_4_k_cu_b08b61304cuda3std3__419piecewise_constructE:
	.zero		1
	.type		_ZN34_INTERNAL_2dc766de_4_k_cu_b08b61304cuda3std6ranges3__45__cpo5cdataE,@object
	.size		_ZN34_INTERNAL_2dc766de_4_k_cu_b08b61304cuda3std6ranges3__45__cpo5cdataE,(_ZN34_INTERNAL_2dc766de_4_k_cu_b08b61306thrust24THRUST_300001_SM_1000_NS12placeholders2_2E - _ZN34_INTERNAL_2dc766de_4_k_cu_b08b61304cuda3std6ranges3__45__cpo5cdataE)
_ZN34_INTERNAL_2dc766de_4_k_cu_b08b61304cuda3std6ranges3__45__cpo5cdataE:
	.zero		1
	.type		_ZN34_INTERNAL_2dc766de_4_k_cu_b08b61306thrust24THRUST_300001_SM_1000_NS12placeholders2_2E,@object
	.size		_ZN34_INTERNAL_2dc766de_4_k_cu_b08b61306thrust24THRUST_300001_SM_1000_NS12placeholders2_2E,(_ZN34_INTERNAL_2dc766de_4_k_cu_b08b61304cuda3std3__45__cpo3endE - _ZN34_INTERNAL_2dc766de_4_k_cu_b08b61306thrust24THRUST_300001_SM_1000_NS12placeholders2_2E)
_ZN34_INTERNAL_2dc766de_4_k_cu_b08b61306thrust24THRUST_300001_SM_1000_NS12placeholders2_2E:
	.zero		1
	.type		_ZN34_INTERNAL_2dc766de_4_k_cu_b08b61304cuda3std3__45__cpo3endE,@object
	.size		_ZN34_INTERNAL_2dc766de_4_k_cu_b08b61304cuda3std3__45__cpo3endE,(_ZN34_INTERNAL_2dc766de_4_k_cu_b08b61304cuda3std6ranges3__45__cpo3endE - _ZN34_INTERNAL_2dc766de_4_k_cu_b08b61304cuda3std3__45__cpo3endE)
_ZN34_INTERNAL_2dc766de_4_k_cu_b08b61304cuda3std3__45__cpo3endE:
	.zero		1
	.type		_ZN34_INTERNAL_2dc766de_4_k_cu_b08b61304cuda3std6ranges3__45__cpo3endE,@object
	.size		_ZN34_INTERNAL_2dc766de_4_k_cu_b08b61304cuda3std6ranges3__45__cpo3endE,(_ZN34_INTERNAL_2dc766de_4_k_cu_b08b61306thrust24THRUST_300001_SM_1000_NS12placeholders2_6E - _ZN34_INTERNAL_2dc766de_4_k_cu_b08b61304cuda3std6ranges3__45__cpo3endE)
_ZN34_INTERNAL_2dc766de_4_k_cu_b08b61304cuda3std6ranges3__45__cpo3endE:
	.zero		1
	.type		_ZN34_INTERNAL_2dc766de_4_k_cu_b08b61306thrust24THRUST_300001_SM_1000_NS12placeholders2_6E,@object
	.size		_ZN34_INTERNAL_2dc766de_4_k_cu_b08b61306thrust24THRUST_300001_SM_1000_NS12placeholders2_6E,(_ZN34_INTERNAL_2dc766de_4_k_cu_b08b61304cuda3std3__45__cpo4rendE - _ZN34_INTERNAL_2dc766de_4_k_cu_b08b61306thrust24THRUST_300001_SM_1000_NS12placeholders2_6E)
_ZN34_INTERNAL_2dc766de_4_k_cu_b08b61306thrust24THRUST_300001_SM_1000_NS12placeholders2_6E:
	.zero		1
	.type		_ZN34_INTERNAL_2dc766de_4_k_cu_b08b61304cuda3std3__45__cpo4rendE,@object
	.size		_ZN34_INTERNAL_2dc766de_4_k_cu_b08b61304cuda3std3__45__cpo4rendE,(_ZN34_INTERNAL_2dc766de_4_k_cu_b08b61304cuda3std6ranges3__45__cpo9iter_swapE - _ZN34_INTERNAL_2dc766de_4_k_cu_b08b61304cuda3std3__45__cpo4rendE)
_ZN34_INTERNAL_2dc766de_4_k_cu_b08b61304cuda3std3__45__cpo4rendE:
	.zero		1
	.type		_ZN34_INTERNAL_2dc766de_4_k_cu_b08b61304cuda3std6ranges3__45__cpo9iter_swapE,@object
	.size		_ZN34_INTERNAL_2dc766de_4_k_cu_b08b61304cuda3std6ranges3__45__cpo9iter_swapE,(_ZN34_INTERNAL_2dc766de_4_k_cu_b08b61304cuda3std3__48unexpectE - _ZN34_INTERNAL_2dc766de_4_k_cu_b08b61304cuda3std6ranges3__45__cpo9iter_swapE)
_ZN34_INTERNAL_2dc766de_4_k_cu_b08b61304cuda3std6ranges3__45__cpo9iter_swapE:
	.zero		1
	.type		_ZN34_INTERNAL_2dc766de_4_k_cu_b08b61304cuda3std3__48unexpectE,@object
	.size		_ZN34_INTERNAL_2dc766de_4_k_cu_b08b61304cuda3std3__48unexpectE,(_ZN34_INTERNAL_2dc766de_4_k_cu_b08b61306thrust24THRUST_300001_SM_1000_NS8cuda_cub3parE - _ZN34_INTERNAL_2dc766de_4_k_cu_b08b61304cuda3std3__48unexpectE)
_ZN34_INTERNAL_2dc766de_4_k_cu_b08b61304cuda3std3__48unexpectE:
	.zero		1
	.type		_ZN34_INTERNAL_2dc766de_4_k_cu_b08b61306thrust24THRUST_300001_SM_1000_NS8cuda_cub3parE,@object
	.size		_ZN34_INTERNAL_2dc766de_4_k_cu_b08b61306thrust24THRUST_300001_SM_1000_NS8cuda_cub3parE,(_ZN34_INTERNAL_2dc766de_4_k_cu_b08b61306thrust24THRUST_300001_SM_1000_NS12placeholders2_4E - _ZN34_INTERNAL_2dc766de_4_k_cu_b08b61306thrust24THRUST_300001_SM_1000_NS8cuda_cub3parE)
_ZN34_INTERNAL_2dc766de_4_k_cu_b08b61306thrust24THRUST_300001_SM_1000_NS8cuda_cub3parE:
	.zero		1
	.type		_ZN34_INTERNAL_2dc766de_4_k_cu_b08b61306thrust24THRUST_300001_SM_1000_NS12placeholders2_4E,@object
	.size		_ZN34_INTERNAL_2dc766de_4_k_cu_b08b61306thrust24THRUST_300001_SM_1000_NS12placeholders2_4E,(_ZN34_INTERNAL_2dc766de_4_k_cu_b08b61304cuda3std3__45__cpo4cendE - _ZN34_INTERNAL_2dc766de_4_k_cu_b08b61306thrust24THRUST_300001_SM_1000_NS12placeholders2_4E)
_ZN34_INTERNAL_2dc766de_4_k_cu_b08b61306thrust24THRUST_300001_SM_1000_NS12placeholders2_4E:
	.zero		1
	.type		_ZN34_INTERNAL_2dc766de_4_k_cu_b08b61304cuda3std3__45__cpo4cendE,@object
	.size		_ZN34_INTERNAL_2dc766de_4_k_cu_b08b61304cuda3std3__45__cpo4cendE,(_ZN34_INTERNAL_2dc766de_4_k_cu_b08b61304cuda3std6ranges3__45__cpo4cendE - _ZN34_INTERNAL_2dc766de_4_k_cu_b08b61304cuda3std3__45__cpo4cendE)
_ZN34_INTERNAL_2dc766de_4_k_cu_b08b61304cuda3std3__45__cpo4cendE:
	.zero		1
	.type		_ZN34_INTERNAL_2dc766de_4_k_cu_b08b61304cuda3std6ranges3__45__cpo4cendE,@object
	.size		_ZN34_INTERNAL_2dc766de_4_k_cu_b08b61304cuda3std6ranges3__45__cpo4cendE,(_ZN34_INTERNAL_2dc766de_4_k_cu_b08b61304cuda3std3__420unreachable_sentinelE - _ZN34_INTERNAL_2dc766de_4_k_cu_b08b61304cuda3std6ranges3__45__cpo4cendE)
_ZN34_INTERNAL_2dc766de_4_k_cu_b08b61304cuda3std6ranges3__45__cpo4cendE:
	.zero		1
	.type		_ZN34_INTERNAL_2dc766de_4_k_cu_b08b61304cuda3std3__420unreachable_sentinelE,@object
	.size		_ZN34_INTERNAL_2dc766de_4_k_cu_b08b61304cuda3std3__420unreachable_sentinelE,(_ZN34_INTERNAL_2dc766de_4_k_cu_b08b61304cuda3std6ranges3__45__cpo5ssizeE - _ZN34_INTERNAL_2dc766de_4_k_cu_b08b61304cuda3std3__420unreachable_sentinelE)
_ZN34_INTERNAL_2dc766de_4_k_cu_b08b61304cuda3std3__420unreachable_sentinelE:
	.zero		1
	.type		_ZN34_INTERNAL_2dc766de_4_k_cu_b08b61304cuda3std6ranges3__45__cpo5ssizeE,@object
	.size		_ZN34_INTERNAL_2dc766de_4_k_cu_b08b61304cuda3std6ranges3__45__cpo5ssizeE,(_ZN34_INTERNAL_2dc766de_4_k_cu_b08b61306thrust24THRUST_300001_SM_1000_NS12placeholders2_8E - _ZN34_INTERNAL_2dc766de_4_k_cu_b08b61304cuda3std6ranges3__45__cpo5ssizeE)
_ZN34_INTERNAL_2dc766de_4_k_cu_b08b61304cuda3std6ranges3__45__cpo5ssizeE:
	.zero		1
	.type		_ZN34_INTERNAL_2dc766de_4_k_cu_b08b61306thrust24THRUST_300001_SM_1000_NS12placeholders2_8E,@object
	.size		_ZN34_INTERNAL_2dc766de_4_k_cu_b08b61306thrust24THRUST_300001_SM_1000_NS12placeholders2_8E,(_ZN34_INTERNAL_2dc766de_4_k_cu_b08b61304cuda3std3__45__cpo5crendE - _ZN34_INTERNAL_2dc766de_4_k_cu_b08b61306thrust24THRUST_300001_SM_1000_NS12placeholders2_8E)
_ZN34_INTERNAL_2dc766de_4_k_cu_b08b61306thrust24THRUST_300001_SM_1000_NS12placeholders2_8E:
	.zero		1
	.type		_ZN34_INTERNAL_2dc766de_4_k_cu_b08b61304cuda3std3__45__cpo5crendE,@object
	.size		_ZN34_INTERNAL_2dc766de_4_k_cu_b08b61304cuda3std3__45__cpo5crendE,(_ZN34_INTERNAL_2dc766de_4_k_cu_b08b61304cuda3std6ranges3__45__cpo4prevE - _ZN34_INTERNAL_2dc766de_4_k_cu_b08b61304cuda3std3__45__cpo5crendE)
_ZN34_INTERNAL_2dc766de_4_k_cu_b08b61304cuda3std3__45__cpo5crendE:
	.zero		1
	.type		_ZN34_INTERNAL_2dc766de_4_k_cu_b08b61304cuda3std6ranges3__45__cpo4prevE,@object
	.size		_ZN34_INTERNAL_2dc766de_4_k_cu_b08b61304cuda3std6ranges3__45__cpo4prevE,(_ZN34_INTERNAL_2dc766de_4_k_cu_b08b61304cuda3std6ranges3__45__cpo9iter_moveE - _ZN34_INTERNAL_2dc766de_4_k_cu_b08b61304cuda3std6ranges3__45__cpo4prevE)
_ZN34_INTERNAL_2dc766de_4_k_cu_b08b61304cuda3std6ranges3__45__cpo4prevE:
	.zero		1
	.type		_ZN34_INTERNAL_2dc766de_4_k_cu_b08b61304cuda3std6ranges3__45__cpo9iter_moveE,@object
	.size		_ZN34_INTERNAL_2dc766de_4_k_cu_b08b61304cuda3std6ranges3__45__cpo9iter_moveE,(_ZN34_INTERNAL_2dc766de_4_k_cu_b08b61306thrust24THRUST_300001_SM_1000_NS6system6detail10sequential3seqE - _ZN34_INTERNAL_2dc766de_4_k_cu_b08b61304cuda3std6ranges3__45__cpo9iter_moveE)
_ZN34_INTERNAL_2dc766de_4_k_cu_b08b61304cuda3std6ranges3__45__cpo9iter_moveE:
	.zero		1
	.type		_ZN34_INTERNAL_2dc766de_4_k_cu_b08b61306thrust24THRUST_300001_SM_1000_NS6system6detail10sequential3seqE,@object
	.size		_ZN34_INTERNAL_2dc766de_4_k_cu_b08b61306thrust24THRUST_300001_SM_1000_NS6system6detail10sequential3seqE,(.L_31 - _ZN34_INTERNAL_2dc766de_4_k_cu_b08b61306thrust24THRUST_300001_SM_1000_NS6system6detail10sequential3seqE)
_ZN34_INTERNAL_2dc766de_4_k_cu_b08b61306thrust24THRUST_300001_SM_1000_NS6system6detail10sequential3seqE:
	.zero		1
.L_31:


//--------------------- .nv.constant0._ZN3cub18CUB_300001_SM_10006detail11EmptyKernelIvEEvv --------------------------
	.section	.nv.constant0._ZN3cub18CUB_300001_SM_10006detail11EmptyKernelIvEEvv,"a",@progbits
	.sectionflags	@""
	.align	4
.nv.constant0._ZN3cub18CUB_300001_SM_10006detail11EmptyKernelIvEEvv:
	.zero		896


//--------------------- .nv.constant0._Z12searchKernelP11AgentSearchP4Nodei --------------------------
	.section	.nv.constant0._Z12searchKernelP11AgentSearchP4Nodei,"a",@progbits
	.sectionflags	@""
	.align	4
.nv.constant0._Z12searchKernelP11AgentSearchP4Nodei:
	.zero		916


//--------------------- .nv.constant0._Z5carDTP7AgentDTi --------------------------
	.section	.nv.constant0._Z5carDTP7AgentDTi,"a",@progbits
	.sectionflags	@""
	.align	4
.nv.constant0._Z5carDTP7AgentDTi:
	.zero		908


//--------------------- .nv.constant0._Z6carFSMP8AgentFSMi --------------------------
	.section	.nv.constant0._Z6carFSMP8AgentFSMi,"a",@progbits
	.sectionflags	@""
	.align	4
.nv.constant0._Z6carFSMP8AgentFSMi:
	.zero		908


//--------------------- SYMBOLS --------------------------

	.type		.nv.reservedSmem.offset0,@object
	.size		.nv.reservedSmem.offset0,0x4
	.type		malloc,@function
	.type		free,@function
